// auto-generated by cutlass_sweep.gemm — config: {"arch": "sm_100", "cluster_m": 1, "cluster_n": 1, "dtype": "e5m2", "dtype_b": "e5m2", "layout": "tt", "stages": 0, "tile_k": 128, "tile_m": 64, "tile_n": 256}
#include "cutlass/cutlass.h"
#include "cutlass/gemm/collective/collective_builder.hpp"
#include "cutlass/gemm/device/gemm_universal_adapter.h"
#include "cutlass/gemm/kernel/gemm_universal.hpp"
#include "cutlass/epilogue/collective/collective_builder.hpp"

using ElemA = cutlass::float_e5m2_t;
using ElemB = cutlass::float_e5m2_t;
using ElemCD = cutlass::float_e5m2_t;
using Acc  = float;
using TileShape    = cute::Shape<cute::_64, cute::_256, cute::_128>;
using ClusterShape = cute::Shape<cute::_1, cute::_1, cute::_1>;

using CollectiveEpilogue = typename cutlass::epilogue::collective::CollectiveBuilder<
    cutlass::arch::Sm100, cutlass::arch::OpClassTensorOp,
    TileShape, ClusterShape,
    cutlass::epilogue::collective::EpilogueTileAuto,
    Acc, Acc,
    ElemCD, cutlass::layout::RowMajor, 128 / cutlass::sizeof_bits<ElemCD>::value,
    ElemCD, cutlass::layout::RowMajor, 128 / cutlass::sizeof_bits<ElemCD>::value,
    cutlass::epilogue::collective::EpilogueScheduleAuto
  >::CollectiveOp;

using CollectiveMainloop = typename cutlass::gemm::collective::CollectiveBuilder<
    cutlass::arch::Sm100, cutlass::arch::OpClassTensorOp,
    ElemA, cutlass::layout::ColumnMajor, 128 / cutlass::sizeof_bits<ElemA>::value,
    ElemB, cutlass::layout::ColumnMajor, 128 / cutlass::sizeof_bits<ElemB>::value,
    Acc,
    TileShape, ClusterShape,
    cutlass::gemm::collective::StageCountAutoCarveout<static_cast<int>(sizeof(typename CollectiveEpilogue::SharedStorage))>,
    cutlass::gemm::collective::KernelScheduleAuto
  >::CollectiveOp;

using GemmKernel = cutlass::gemm::kernel::GemmUniversal<
    cute::Shape<int,int,int,int>,
    CollectiveMainloop,
    CollectiveEpilogue
>;
using Gemm = cutlass::gemm::device::GemmUniversalAdapter<GemmKernel>;

// Force the device kernel symbol into the cubin without needing a host main.
auto* _anchor = &cutlass::device_kernel<GemmKernel>;


// ===== COMPILED SASS (sm_100a) =====

	.target	sm_100a

	.elftype	@"ET_EXEC"


//--------------------- .note.nv.tkinfo           --------------------------
	.section	.note.nv.tkinfo,"",@"SHT_NOTE"
	.sectionflags	@"SHF_NOTE_NV_TKINFO"
	.tkinfo
        /*0018*/ 	.word	0x00000002
        /*0030*/ 	.string	""
        /*0030*/ 	.string	"ptxas"
        /*0030*/ 	.string	"Cuda compilation tools, release 13.0, V13.0.88"
        /*0030*/ 	.string	"Build cuda_13.0.r13.0/compiler.36424714_0"
        /*0030*/ 	.string	"-arch sm_100a -m 64 "



//--------------------- .note.nv.cuinfo           --------------------------
	.section	.note.nv.cuinfo,"",@"SHT_NOTE"
	.sectionflags	@"SHF_NOTE_NV_CUINFO"
        /*0018*/ 	.short	0x0002
        /*001a*/ 	.short	0x0064
        /*001c*/ 	.short	0x0082
	.zero		2


//--------------------- .nv.info                  --------------------------
	.section	.nv.info,"",@"SHT_CUDA_INFO"
	.align	4


	//----- nvinfo : EIATTR_REGCOUNT
	.align		4
        /*0000*/ 	.byte	0x04, 0x2f
        /*0002*/ 	.short	(.L_20 - .L_19)
	.align		4
.L_19:
        /*0004*/ 	.word	index@(_ZN7cutlass13device_kernelINS_4gemm6kernel13GemmUniversalIN4cute5tupleIJiiiiEEENS1_10collective13CollectiveMmaINS1_35MainloopSm100TmaUmmaWarpSpecializedILi5ELi2ELi4ENS5_IJNS4_1CILi1EEESB_SB_EEEEENS5_IJNSA_ILi64EEENSA_ILi256EEENSA_ILi128EEEEEENS_12float_e5m2_tENS5_IJSB_llEEESI_NS5_IJlSB_lEEENS4_8TiledMMAINS4_8MMA_AtomIJNS4_10MMA_TraitsINS4_19SM100_MMA_F8F6F4_SSEJSI_SI_fSE_SF_NS4_17integral_constantINS4_4UMMA5MajorELSR_1EEENSP_ISR_LSR_0EEENSP_INSQ_7ScaleInELSU_0EEESV_EEEEEENS4_6LayoutISC_NS5_IJNSA_ILi0EEESZ_SZ_EEEEENS5_IJNS4_10UnderscoreES12_S12_EEEEENS4_13SM90_TMA_LOADENS4_14ComposedLayoutINS4_7SwizzleILi2ELi4ELi3EEENS4_18smem_ptr_flag_bitsILi8EEENSY_INS5_IJSE_NSA_ILi8EEEEEENS5_IJSB_SE_EEEEEEEvNS4_8identityES15_NS16_INS17_ILi3ELi4ELi3EEES1A_NSY_INS5_IJS1B_SG_EEENS5_IJSG_SB_EEEEEEEvS1G_EENS_8epilogue10collective18CollectiveEpilogueINS1N_23Sm100TmaWarpSpecializedILi4ELi2ELi32ELb0ELb0EEEJSH_NS5_IJNSY_ISE_SB_EES1S_EEESI_SK_SI_SK_NS1N_6fusion15FusionCallbacksIS1R_NS1U_17LinearCombinationISI_fSI_fLNS_15FloatRoundStyleE2EEESH_S1T_JEEENS4_5SM1004TMEM4LOAD26SM100_TMEM_LOAD_16dp32b32xES15_NS16_IS18_S1A_NSY_INS5_IJS1B_SE_EEENS5_IJSE_SB_EEEEEEENS4_39AutoVectorizingCopyWithAssumedAlignmentILi128EEENS4_14SM90_TMA_STOREES27_S29_S29_EEEvvEEEEvNT_6ParamsE)
        /*0008*/ 	.word	0x00000079


	//----- nvinfo : EIATTR_FRAME_SIZE
	.align		4
.L_20:
        /*000c*/ 	.byte	0x04, 0x11
        /*000e*/ 	.short	(.L_22 - .L_21)
	.align		4
.L_21:
        /*0010*/ 	.word	index@($__internal_2_$__cuda_sm10x_tcgen05_guardrail_trap_unallocated_columns_being_dealloced)
        /*0014*/ 	.word	0x00000000


	//----- nvinfo : EIATTR_FRAME_SIZE
	.align		4
.L_22:
        /*0018*/ 	.byte	0x04, 0x11
        /*001a*/ 	.short	(.L_24 - .L_23)
	.align		4
.L_23:
        /*001c*/ 	.word	index@($__internal_1_$__cuda_sm10x_tcgen05_guardrail_trap_phase_invalid_during_alloc)
        /*0020*/ 	.word	0x00000000


	//----- nvinfo : EIATTR_FRAME_SIZE
	.align		4
.L_24:
        /*0024*/ 	.byte	0x04, 0x11
        /*0026*/ 	.short	(.L_26 - .L_25)
	.align		4
.L_25:
        /*0028*/ 	.word	index@($__internal_0_$__cuda_sm10x_tcgen05_guardrail_trap_col_being_dealloced_not_returned_by_alloc)
        /*002c*/ 	.word	0x00000000


	//----- nvinfo : EIATTR_FRAME_SIZE
	.align		4
.L_26:
        /*0030*/ 	.byte	0x04, 0x11
        /*0032*/ 	.short	(.L_28 - .L_27)
	.align		4
.L_27:
        /*0034*/ 	.word	index@(_ZN7cutlass13device_kernelINS_4gemm6kernel13GemmUniversalIN4cute5tupleIJiiiiEEENS1_10collective13CollectiveMmaINS1_35MainloopSm100TmaUmmaWarpSpecializedILi5ELi2ELi4ENS5_IJNS4_1CILi1EEESB_SB_EEEEENS5_IJNSA_ILi64EEENSA_ILi256EEENSA_ILi128EEEEEENS_12float_e5m2_tENS5_IJSB_llEEESI_NS5_IJlSB_lEEENS4_8TiledMMAINS4_8MMA_AtomIJNS4_10MMA_TraitsINS4_19SM100_MMA_F8F6F4_SSEJSI_SI_fSE_SF_NS4_17integral_constantINS4_4UMMA5MajorELSR_1EEENSP_ISR_LSR_0EEENSP_INSQ_7ScaleInELSU_0EEESV_EEEEEENS4_6LayoutISC_NS5_IJNSA_ILi0EEESZ_SZ_EEEEENS5_IJNS4_10UnderscoreES12_S12_EEEEENS4_13SM90_TMA_LOADENS4_14ComposedLayoutINS4_7SwizzleILi2ELi4ELi3EEENS4_18smem_ptr_flag_bitsILi8EEENSY_INS5_IJSE_NSA_ILi8EEEEEENS5_IJSB_SE_EEEEEEEvNS4_8identityES15_NS16_INS17_ILi3ELi4ELi3EEES1A_NSY_INS5_IJS1B_SG_EEENS5_IJSG_SB_EEEEEEEvS1G_EENS_8epilogue10collective18CollectiveEpilogueINS1N_23Sm100TmaWarpSpecializedILi4ELi2ELi32ELb0ELb0EEEJSH_NS5_IJNSY_ISE_SB_EES1S_EEESI_SK_SI_SK_NS1N_6fusion15FusionCallbacksIS1R_NS1U_17LinearCombinationISI_fSI_fLNS_15FloatRoundStyleE2EEESH_S1T_JEEENS4_5SM1004TMEM4LOAD26SM100_TMEM_LOAD_16dp32b32xES15_NS16_IS18_S1A_NSY_INS5_IJS1B_SE_EEENS5_IJSE_SB_EEEEEEENS4_39AutoVectorizingCopyWithAssumedAlignmentILi128EEENS4_14SM90_TMA_STOREES27_S29_S29_EEEvvEEEEvNT_6ParamsE)
        /*0038*/ 	.word	0x00000000


	//----- nvinfo : EIATTR_MIN_STACK_SIZE
	.align		4
.L_28:
        /*003c*/ 	.byte	0x04, 0x12
        /*003e*/ 	.short	(.L_30 - .L_29)
	.align		4
.L_29:
        /*0040*/ 	.word	index@(_ZN7cutlass13device_kernelINS_4gemm6kernel13GemmUniversalIN4cute5tupleIJiiiiEEENS1_10collective13CollectiveMmaINS1_35MainloopSm100TmaUmmaWarpSpecializedILi5ELi2ELi4ENS5_IJNS4_1CILi1EEESB_SB_EEEEENS5_IJNSA_ILi64EEENSA_ILi256EEENSA_ILi128EEEEEENS_12float_e5m2_tENS5_IJSB_llEEESI_NS5_IJlSB_lEEENS4_8TiledMMAINS4_8MMA_AtomIJNS4_10MMA_TraitsINS4_19SM100_MMA_F8F6F4_SSEJSI_SI_fSE_SF_NS4_17integral_constantINS4_4UMMA5MajorELSR_1EEENSP_ISR_LSR_0EEENSP_INSQ_7ScaleInELSU_0EEESV_EEEEEENS4_6LayoutISC_NS5_IJNSA_ILi0EEESZ_SZ_EEEEENS5_IJNS4_10UnderscoreES12_S12_EEEEENS4_13SM90_TMA_LOADENS4_14ComposedLayoutINS4_7SwizzleILi2ELi4ELi3EEENS4_18smem_ptr_flag_bitsILi8EEENSY_INS5_IJSE_NSA_ILi8EEEEEENS5_IJSB_SE_EEEEEEEvNS4_8identityES15_NS16_INS17_ILi3ELi4ELi3EEES1A_NSY_INS5_IJS1B_SG_EEENS5_IJSG_SB_EEEEEEEvS1G_EENS_8epilogue10collective18CollectiveEpilogueINS1N_23Sm100TmaWarpSpecializedILi4ELi2ELi32ELb0ELb0EEEJSH_NS5_IJNSY_ISE_SB_EES1S_EEESI_SK_SI_SK_NS1N_6fusion15FusionCallbacksIS1R_NS1U_17LinearCombinationISI_fSI_fLNS_15FloatRoundStyleE2EEESH_S1T_JEEENS4_5SM1004TMEM4LOAD26SM100_TMEM_LOAD_16dp32b32xES15_NS16_IS18_S1A_NSY_INS5_IJS1B_SE_EEENS5_IJSE_SB_EEEEEEENS4_39AutoVectorizingCopyWithAssumedAlignmentILi128EEENS4_14SM90_TMA_STOREES27_S29_S29_EEEvvEEEEvNT_6ParamsE)
        /*0044*/ 	.word	0x00000000
.L_30:


//--------------------- .nv.compat                --------------------------
	.section	.nv.compat,"",@"SHT_CUDA_COMPAT_INFO"
	.align	4
        /*0000*/ 	.byte	0x02, 0x09, 0x01, 0x00, 0x02, 0x02, 0x02, 0x00, 0x02, 0x05, 0x05, 0x00, 0x03, 0x07, 0x01, 0x01
        /*0010*/ 	.byte	0x02, 0x03, 0x01, 0x00, 0x02, 0x06, 0x01, 0x00, 0x04, 0x0b, 0x08, 0x00, 0x09, 0x00, 0x00, 0x00
        /*0020*/ 	.byte	0x00, 0x00, 0x00, 0x00


//--------------------- .nv.info._ZN7cutlass13device_kernelINS_4gemm6kernel13GemmUniversalIN4cute5tupleIJiiiiEEENS1_10collective13CollectiveMmaINS1_35MainloopSm100TmaUmmaWarpSpecializedILi5ELi2ELi4ENS5_IJNS4_1CILi1EEESB_SB_EEEEENS5_IJNSA_ILi64EEENSA_ILi256EEENSA_ILi128EEEEEENS_12float_e5m2_tENS5_IJSB_llEEESI_NS5_IJlSB_lEEENS4_8TiledMMAINS4_8MMA_AtomIJNS4_10MMA_TraitsINS4_19SM100_MMA_F8F6F4_SSEJSI_SI_fSE_SF_NS4_17integral_constantINS4_4UMMA5MajorELSR_1EEENSP_ISR_LSR_0EEENSP_INSQ_7ScaleInELSU_0EEESV_EEEEEENS4_6LayoutISC_NS5_IJNSA_ILi0EEESZ_SZ_EEEEENS5_IJNS4_10UnderscoreES12_S12_EEEEENS4_13SM90_TMA_LOADENS4_14ComposedLayoutINS4_7SwizzleILi2ELi4ELi3EEENS4_18smem_ptr_flag_bitsILi8EEENSY_INS5_IJSE_NSA_ILi8EEEEEENS5_IJSB_SE_EEEEEEEvNS4_8identityES15_NS16_INS17_ILi3ELi4ELi3EEES1A_NSY_INS5_IJS1B_SG_EEENS5_IJSG_SB_EEEEEEEvS1G_EENS_8epilogue10collective18CollectiveEpilogueINS1N_23Sm100TmaWarpSpecializedILi4ELi2ELi32ELb0ELb0EEEJSH_NS5_IJNSY_ISE_SB_EES1S_EEESI_SK_SI_SK_NS1N_6fusion15FusionCallbacksIS1R_NS1U_17LinearCombinationISI_fSI_fLNS_15FloatRoundStyleE2EEESH_S1T_JEEENS4_5SM1004TMEM4LOAD26SM100_TMEM_LOAD_16dp32b32xES15_NS16_IS18_S1A_NSY_INS5_IJS1B_SE_EEENS5_IJSE_SB_EEEEEEENS4_39AutoVectorizingCopyWithAssumedAlignmentILi128EEENS4_14SM90_TMA_STOREES27_S29_S29_EEEvvEEEEvNT_6ParamsE --------------------------
	.section	.nv.info._ZN7cutlass13device_kernelINS_4gemm6kernel13GemmUniversalIN4cute5tupleIJiiiiEEENS1_10collective13CollectiveMmaINS1_35MainloopSm100TmaUmmaWarpSpecializedILi5ELi2ELi4ENS5_IJNS4_1CILi1EEESB_SB_EEEEENS5_IJNSA_ILi64EEENSA_ILi256EEENSA_ILi128EEEEEENS_12float_e5m2_tENS5_IJSB_llEEESI_NS5_IJlSB_lEEENS4_8TiledMMAINS4_8MMA_AtomIJNS4_10MMA_TraitsINS4_19SM100_MMA_F8F6F4_SSEJSI_SI_fSE_SF_NS4_17integral_constantINS4_4UMMA5MajorELSR_1EEENSP_ISR_LSR_0EEENSP_INSQ_7ScaleInELSU_0EEESV_EEEEEENS4_6LayoutISC_NS5_IJNSA_ILi0EEESZ_SZ_EEEEENS5_IJNS4_10UnderscoreES12_S12_EEEEENS4_13SM90_TMA_LOADENS4_14ComposedLayoutINS4_7SwizzleILi2ELi4ELi3EEENS4_18smem_ptr_flag_bitsILi8EEENSY_INS5_IJSE_NSA_ILi8EEEEEENS5_IJSB_SE_EEEEEEEvNS4_8identityES15_NS16_INS17_ILi3ELi4ELi3EEES1A_NSY_INS5_IJS1B_SG_EEENS5_IJSG_SB_EEEEEEEvS1G_EENS_8epilogue10collective18CollectiveEpilogueINS1N_23Sm100TmaWarpSpecializedILi4ELi2ELi32ELb0ELb0EEEJSH_NS5_IJNSY_ISE_SB_EES1S_EEESI_SK_SI_SK_NS1N_6fusion15FusionCallbacksIS1R_NS1U_17LinearCombinationISI_fSI_fLNS_15FloatRoundStyleE2EEESH_S1T_JEEENS4_5SM1004TMEM4LOAD26SM100_TMEM_LOAD_16dp32b32xES15_NS16_IS18_S1A_NSY_INS5_IJS1B_SE_EEENS5_IJSE_SB_EEEEEEENS4_39AutoVectorizingCopyWithAssumedAlignmentILi128EEENS4_14SM90_TMA_STOREES27_S29_S29_EEEvvEEEEvNT_6ParamsE,"",@"SHT_CUDA_INFO"
	.sectionflags	@""
	.align	4


	//----- nvinfo : EIATTR_CUDA_API_VERSION
	.align		4
        /*0000*/ 	.byte	0x04, 0x37
        /*0002*/ 	.short	(.L_32 - .L_31)
.L_31:
        /*0004*/ 	.word	0x00000082


	//----- nvinfo : EIATTR_KPARAM_INFO
	.align		4
.L_32:
        /*0008*/ 	.byte	0x04, 0x17
        /*000a*/ 	.short	(.L_34 - .L_33)
.L_33:
        /*000c*/ 	.word	0x00000000
        /*0010*/ 	.short	0x0000
        /*0012*/ 	.short	0x0000
        /*0014*/ 	.byte	0x00, 0xf0, 0x01, 0x20


	//----- nvinfo : EIATTR_AT_ENTRY_FRAGMENTS
	.align		4
.L_34:
        /*0018*/ 	.byte	0x04, 0x4f
        /*001a*/ 	.short	(.L_36 - .L_35)


	//   ....[0]....
.L_35:
        /*001c*/ 	.word	0x00000006


	//----- nvinfo : EIATTR_RESERVED_SMEM_USED
	.align		4
.L_36:
        /*0020*/ 	.byte	0x01, 0x41
	.zero		2


	//----- nvinfo : EIATTR_SPARSE_MMA_MASK
	.align		4
        /*0024*/ 	.byte	0x03, 0x50
        /*0026*/ 	.short	0x0000


	//----- nvinfo : EIATTR_TCGEN05_1CTA_USED
	.align		4
        /*0028*/ 	.byte	0x01, 0x51
	.zero		2


	//----- nvinfo : EIATTR_MAXREG_COUNT
	.align		4
        /*002c*/ 	.byte	0x03, 0x1b
        /*002e*/ 	.short	0x00ff


	//----- nvinfo : EIATTR_NUM_BARRIERS
	.align		4
        /*0030*/ 	.byte	0x02, 0x4c
        /*0032*/ 	.byte	0x07
	.zero		1


	//----- nvinfo : EIATTR_EXTERNS
	.align		4
        /*0034*/ 	.byte	0x04, 0x0f
        /*0036*/ 	.short	(.L_38 - .L_37)


	//   ....[0]....
	.align		4
.L_37:
        /*0038*/ 	.word	index@(__assertfail)


	//----- nvinfo : EIATTR_MERCURY_ISA_VERSION
	.align		4
.L_38:
        /*003c*/ 	.byte	0x03, 0x5f
        /*003e*/ 	.short	0x0101


	//----- nvinfo : EIATTR_INT_WARP_WIDE_INSTR_OFFSETS
	.align		4
        /*0040*/ 	.byte	0x04, 0x31
        /*0042*/ 	.short	(.L_40 - .L_39)


	//   ....[0]....
.L_39:
        /*0044*/ 	.word	0x00001e00


	//   ....[1]....
        /*0048*/ 	.word	0x00003920


	//   ....[2]....
        /*004c*/ 	.word	0x00003950


	//   ....[3]....
        /*0050*/ 	.word	0x000039a0


	//   ....[4]....
        /*0054*/ 	.word	0x000042c0


	//   ....[5]....
        /*0058*/ 	.word	0x00004320


	//   ....[6]....
        /*005c*/ 	.word	0x00004400


	//   ....[7]....
        /*0060*/ 	.word	0x00004470


	//   ....[8]....
        /*0064*/ 	.word	0x00004580


	//   ....[9]....
        /*0068*/ 	.word	0x00004610


	//   ....[10]....
        /*006c*/ 	.word	0x000047e0


	//   ....[11]....
        /*0070*/ 	.word	0x00004940


	//----- nvinfo : EIATTR_COOP_GROUP_MASK_REGIDS
	.align		4
.L_40:
        /*0074*/ 	.byte	0x04, 0x29
        /*0076*/ 	.short	(.L_42 - .L_41)


	//   ....[0]....
.L_41:
        /*0078*/ 	.word	0xffffffff


	//   ....[1]....
        /*007c*/ 	.word	0xffffffff


	//   ....[2]....
        /*0080*/ 	.word	0xffffffff


	//   ....[3]....
        /*0084*/ 	.word	0xffffffff


	//   ....[4]....
        /*0088*/ 	.word	0xffffffff


	//   ....[5]....
        /*008c*/ 	.word	0xffffffff


	//   ....[6]....
        /*0090*/ 	.word	0xffffffff


	//   ....[7]....
        /*0094*/ 	.word	0xffffffff


	//   ....[8]....
        /*0098*/ 	.word	0xffffffff


	//   ....[9]....
        /*009c*/ 	.word	0xffffffff


	//   ....[10]....
        /*00a0*/ 	.word	0xffffffff


	//   ....[11]....
        /*00a4*/ 	.word	0xffffffff


	//   ....[12]....
        /*00a8*/ 	.word	0xffffffff


	//----- nvinfo : EIATTR_COOP_GROUP_INSTR_OFFSETS
	.align		4
.L_42:
        /*00ac*/ 	.byte	0x04, 0x28
        /*00ae*/ 	.short	(.L_44 - .L_43)


	//   ....[0]....
.L_43:
        /*00b0*/ 	.word	0x00000090


	//   ....[1]....
        /*00b4*/ 	.word	0x000004d0


	//   ....[2]....
        /*00b8*/ 	.word	0x00000660


	//   ....[3]....
        /*00bc*/ 	.word	0x00000800


	//   ....[4]....
        /*00c0*/ 	.word	0x00000900


	//   ....[5]....
        /*00c4*/ 	.word	0x00000a70


	//   ....[6]....
        /*00c8*/ 	.word	0x00000c10


	//   ....[7]....
        /*00cc*/ 	.word	0x00001ce0


	//   ....[8]....
        /*00d0*/ 	.word	0x00002b50


	//   ....[9]....
        /*00d4*/ 	.word	0x00002d60


	//   ....[10]....
        /*00d8*/ 	.word	0x00002d90


	//   ....[11]....
        /*00dc*/ 	.word	0x00003810


	//   ....[12]....
        /*00e0*/ 	.word	0x00003a40


	//----- nvinfo : EIATTR_VRC_CTA_INIT_COUNT
	.align		4
.L_44:
        /*00e4*/ 	.byte	0x02, 0x4a
        /*00e6*/ 	.byte	0x80
	.zero		1


	//----- nvinfo : EIATTR_SYSCALL_OFFSETS
	.align		4
        /*00e8*/ 	.byte	0x04, 0x46
        /*00ea*/ 	.short	(.L_46 - .L_45)


	//   ....[0]....
.L_45:
        /*00ec*/ 	.word	0x000053c0


	//   ....[1]....
        /*00f0*/ 	.word	0x00005500


	//   ....[2]....
        /*00f4*/ 	.word	0x00005d00


	//   ....[3]....
        /*00f8*/ 	.word	0x00006aa0


	//   ....[4]....
        /*00fc*/ 	.word	0x00007800


	//   ....[5]....
        /*0100*/ 	.word	0x00008590


	//----- nvinfo : EIATTR_MBARRIER_INSTR_OFFSETS
	.align		4
.L_46:
        /*0104*/ 	.byte	0x04, 0x39
        /*0106*/ 	.short	(.L_48 - .L_47)


	//   ....[0]....
.L_47:
        /*0108*/ 	.word	0x000005b0
        /*010c*/ 	.word	0x000000ff
        /*0110*/ 	.word	0x00000000
        /*0114*/ 	.short	0x0100
        /*0116*/ 	.byte	0x05
	.zero		1


	//   ....[1]....
        /*0118*/ 	.word	0x000005c0
        /*011c*/ 	.word	0x000000ff
        /*0120*/ 	.word	0x00000028
        /*0124*/ 	.short	0x0100
        /*0126*/ 	.byte	0x05
	.zero		1


	//   ....[2]....
        /*0128*/ 	.word	0x000005d0
        /*012c*/ 	.word	0x000000ff
        /*0130*/ 	.word	0x00000008
        /*0134*/ 	.short	0x0100
        /*0136*/ 	.byte	0x05
	.zero		1


	//   ....[3]....
        /*0138*/ 	.word	0x000005e0
        /*013c*/ 	.word	0x000000ff
        /*0140*/ 	.word	0x00000030
        /*0144*/ 	.short	0x0100
        /*0146*/ 	.byte	0x05
	.zero		1


	//   ....[4]....
        /*0148*/ 	.word	0x000005f0
        /*014c*/ 	.word	0x000000ff
        /*0150*/ 	.word	0x00000010
        /*0154*/ 	.short	0x0100
        /*0156*/ 	.byte	0x05
	.zero		1


	//   ....[5]....
        /*0158*/ 	.word	0x00000600
        /*015c*/ 	.word	0x000000ff
        /*0160*/ 	.word	0x00000038
        /*0164*/ 	.short	0x0100
        /*0166*/ 	.byte	0x05
	.zero		1


	//   ....[6]....
        /*0168*/ 	.word	0x00000610
        /*016c*/ 	.word	0x000000ff
        /*0170*/ 	.word	0x00000018
        /*0174*/ 	.short	0x0100
        /*0176*/ 	.byte	0x05
	.zero		1


	//   ....[7]....
        /*0178*/ 	.word	0x00000620
        /*017c*/ 	.word	0x000000ff
        /*0180*/ 	.word	0x00000040
        /*0184*/ 	.short	0x0100
        /*0186*/ 	.byte	0x05
	.zero		1


	//   ....[8]....
        /*0188*/ 	.word	0x00000630
        /*018c*/ 	.word	0x000000ff
        /*0190*/ 	.word	0x00000020
        /*0194*/ 	.short	0x0100
        /*0196*/ 	.byte	0x05
	.zero		1


	//   ....[9]....
        /*0198*/ 	.word	0x00000640
        /*019c*/ 	.word	0x000000ff
        /*01a0*/ 	.word	0x00000048
        /*01a4*/ 	.short	0x0100
        /*01a6*/ 	.byte	0x05
	.zero		1


	//   ....[10]....
        /*01a8*/ 	.word	0x00000770
        /*01ac*/ 	.word	0x000000ff
        /*01b0*/ 	.word	0x00000050
        /*01b4*/ 	.short	0x0100
        /*01b6*/ 	.byte	0x07
	.zero		1


	//   ....[11]....
        /*01b8*/ 	.word	0x00000780
        /*01bc*/ 	.word	0x000000ff
        /*01c0*/ 	.word	0x00000070
        /*01c4*/ 	.short	0x0100
        /*01c6*/ 	.byte	0x07
	.zero		1


	//   ....[12]....
        /*01c8*/ 	.word	0x00000790
        /*01cc*/ 	.word	0x000000ff
        /*01d0*/ 	.word	0x00000058
        /*01d4*/ 	.short	0x0100
        /*01d6*/ 	.byte	0x07
	.zero		1


	//   ....[13]....
        /*01d8*/ 	.word	0x000007a0
        /*01dc*/ 	.word	0x000000ff
        /*01e0*/ 	.word	0x00000078
        /*01e4*/ 	.short	0x0100
        /*01e6*/ 	.byte	0x07
	.zero		1


	//   ....[14]....
        /*01e8*/ 	.word	0x000007b0
        /*01ec*/ 	.word	0x000000ff
        /*01f0*/ 	.word	0x00000060
        /*01f4*/ 	.short	0x0100
        /*01f6*/ 	.byte	0x07
	.zero		1


	//   ....[15]....
        /*01f8*/ 	.word	0x000007c0
        /*01fc*/ 	.word	0x000000ff
        /*0200*/ 	.word	0x00000080
        /*0204*/ 	.short	0x0100
        /*0206*/ 	.byte	0x07
	.zero		1


	//   ....[16]....
        /*0208*/ 	.word	0x000007d0
        /*020c*/ 	.word	0x000000ff
        /*0210*/ 	.word	0x00000068
        /*0214*/ 	.short	0x0100
        /*0216*/ 	.byte	0x07
	.zero		1


	//   ....[17]....
        /*0218*/ 	.word	0x000007e0
        /*021c*/ 	.word	0x000000ff
        /*0220*/ 	.word	0x00000088
        /*0224*/ 	.short	0x0100
        /*0226*/ 	.byte	0x07
	.zero		1


	//   ....[18]....
        /*0228*/ 	.word	0x000008d0
        /*022c*/ 	.word	0x000000ff
        /*0230*/ 	.word	0x00000090
        /*0234*/ 	.short	0x0100
        /*0236*/ 	.byte	0x05
	.zero		1


	//   ....[19]....
        /*0238*/ 	.word	0x000008e0
        /*023c*/ 	.word	0x000000ff
        /*0240*/ 	.word	0x00000098
        /*0244*/ 	.short	0x0100
        /*0246*/ 	.byte	0x05
	.zero		1


	//   ....[20]....
        /*0248*/ 	.word	0x00000a20
        /*024c*/ 	.word	0x000000ff
        /*0250*/ 	.word	0x000000a0
        /*0254*/ 	.short	0x0100
        /*0256*/ 	.byte	0x05
	.zero		1


	//   ....[21]....
        /*0258*/ 	.word	0x00000a30
        /*025c*/ 	.word	0x000000ff
        /*0260*/ 	.word	0x000000b0
        /*0264*/ 	.short	0x0100
        /*0266*/ 	.byte	0x05
	.zero		1


	//   ....[22]....
        /*0268*/ 	.word	0x00000a40
        /*026c*/ 	.word	0x000000ff
        /*0270*/ 	.word	0x000000a8
        /*0274*/ 	.short	0x0100
        /*0276*/ 	.byte	0x05
	.zero		1


	//   ....[23]....
        /*0278*/ 	.word	0x00000a50
        /*027c*/ 	.word	0x000000ff
        /*0280*/ 	.word	0x000000b8
        /*0284*/ 	.short	0x0100
        /*0286*/ 	.byte	0x05
	.zero		1


	//   ....[24]....
        /*0288*/ 	.word	0x00000b80
        /*028c*/ 	.word	0x000000ff
        /*0290*/ 	.word	0x000000c0
        /*0294*/ 	.short	0x0100
        /*0296*/ 	.byte	0x07
	.zero		1


	//   ....[25]....
        /*0298*/ 	.word	0x00000b90
        /*029c*/ 	.word	0x000000ff
        /*02a0*/ 	.word	0x000000e0
        /*02a4*/ 	.short	0x0100
        /*02a6*/ 	.byte	0x07
	.zero		1


	//   ....[26]....
        /*02a8*/ 	.word	0x00000ba0
        /*02ac*/ 	.word	0x000000ff
        /*02b0*/ 	.word	0x000000c8
        /*02b4*/ 	.short	0x0100
        /*02b6*/ 	.byte	0x07
	.zero		1


	//   ....[27]....
        /*02b8*/ 	.word	0x00000bb0
        /*02bc*/ 	.word	0x000000ff
        /*02c0*/ 	.word	0x000000e8
        /*02c4*/ 	.short	0x0100
        /*02c6*/ 	.byte	0x07
	.zero		1


	//   ....[28]....
        /*02c8*/ 	.word	0x00000bc0
        /*02cc*/ 	.word	0x000000ff
        /*02d0*/ 	.word	0x000000d0
        /*02d4*/ 	.short	0x0100
        /*02d6*/ 	.byte	0x07
	.zero		1


	//   ....[29]....
        /*02d8*/ 	.word	0x00000bd0
        /*02dc*/ 	.word	0x000000ff
        /*02e0*/ 	.word	0x000000f0
        /*02e4*/ 	.short	0x0100
        /*02e6*/ 	.byte	0x07
	.zero		1


	//   ....[30]....
        /*02e8*/ 	.word	0x00000be0
        /*02ec*/ 	.word	0x000000ff
        /*02f0*/ 	.word	0x000000d8
        /*02f4*/ 	.short	0x0100
        /*02f6*/ 	.byte	0x07
	.zero		1


	//   ....[31]....
        /*02f8*/ 	.word	0x00000bf0
        /*02fc*/ 	.word	0x000000ff
        /*0300*/ 	.word	0x000000f8
        /*0304*/ 	.short	0x0100
        /*0306*/ 	.byte	0x07
	.zero		1


	//   ....[32]....
        /*0308*/ 	.word	0x00000ce0
        /*030c*/ 	.word	0x000000ff
        /*0310*/ 	.word	0x00000100
        /*0314*/ 	.short	0x0100
        /*0316*/ 	.byte	0x05
	.zero		1


	//   ....[33]....
        /*0318*/ 	.word	0x00000cf0
        /*031c*/ 	.word	0x000000ff
        /*0320*/ 	.word	0x00000110
        /*0324*/ 	.short	0x0100
        /*0326*/ 	.byte	0x05
	.zero		1


	//   ....[34]....
        /*0328*/ 	.word	0x00000d00
        /*032c*/ 	.word	0x000000ff
        /*0330*/ 	.word	0x00000108
        /*0334*/ 	.short	0x0100
        /*0336*/ 	.byte	0x05
	.zero		1


	//   ....[35]....
        /*0338*/ 	.word	0x00000d10
        /*033c*/ 	.word	0x000000ff
        /*0340*/ 	.word	0x00000118
        /*0344*/ 	.short	0x0100
        /*0346*/ 	.byte	0x05
	.zero		1


	//   ....[36]....
        /*0348*/ 	.word	0x000015e0
        /*034c*/ 	.word	0x00000002
        /*0350*/ 	.word	0x00000110
        /*0354*/ 	.short	0x010a
        /*0356*/ 	.byte	0xff
	.zero		1


	//   ....[37]....
        /*0358*/ 	.word	0x00001610
        /*035c*/ 	.word	0x00000002
        /*0360*/ 	.word	0x00000100
        /*0364*/ 	.short	0x0101
        /*0366*/ 	.byte	0xff
	.zero		1


	//   ....[38]....
        /*0368*/ 	.word	0x000016e0
        /*036c*/ 	.word	0x000000ff
        /*0370*/ 	.word	0x00000028
        /*0374*/ 	.short	0x010a
        /*0376*/ 	.byte	0x08
	.zero		1


	//   ....[39]....
        /*0378*/ 	.word	0x00001780
        /*037c*/ 	.word	0x000000ff
        /*0380*/ 	.word	0x00000028
        /*0384*/ 	.short	0x010a
        /*0386*/ 	.byte	0x21
	.zero		1


	//   ....[40]....
        /*0388*/ 	.word	0x000018d0
        /*038c*/ 	.word	0x000000ff
        /*0390*/ 	.word	0x00000028
        /*0394*/ 	.short	0x010a
        /*0396*/ 	.byte	0x08
	.zero		1


	//   ....[41]....
        /*0398*/ 	.word	0x000019e0
        /*039c*/ 	.word	0x000000ff
        /*03a0*/ 	.word	0x00000098
        /*03a4*/ 	.short	0x0101
        /*03a6*/ 	.byte	0x04
	.zero		1


	//   ....[42]....
        /*03a8*/ 	.word	0x00001a00
        /*03ac*/ 	.word	0x000000ff
        /*03b0*/ 	.word	0x00000028
        /*03b4*/ 	.short	0x010a
        /*03b6*/ 	.byte	0x08
	.zero		1


	//   ....[43]....
        /*03b8*/ 	.word	0x00001a80
        /*03bc*/ 	.word	0x000000ff
        /*03c0*/ 	.word	0x00000028
        /*03c4*/ 	.short	0x010a
        /*03c6*/ 	.byte	0x11
	.zero		1


	//   ....[44]....
        /*03c8*/ 	.word	0x00001bd0
        /*03cc*/ 	.word	0x000000ff
        /*03d0*/ 	.word	0x00000028
        /*03d4*/ 	.short	0x010a
        /*03d6*/ 	.byte	0x08
	.zero		1


	//   ....[45]....
        /*03d8*/ 	.word	0x00001d10
        /*03dc*/ 	.word	0x00000002
        /*03e0*/ 	.word	0x000000a0
        /*03e4*/ 	.short	0x010a
        /*03e6*/ 	.byte	0xff
	.zero		1


	//   ....[46]....
        /*03e8*/ 	.word	0x00001dd0
        /*03ec*/ 	.word	0x00000002
        /*03f0*/ 	.word	0x00000000
        /*03f4*/ 	.short	0x0101
        /*03f6*/ 	.byte	0xff
	.zero		1


	//   ....[47]....
        /*03f8*/ 	.word	0x00002330
        /*03fc*/ 	.word	0x000000ff
        /*0400*/ 	.word	0x00000000
        /*0404*/ 	.short	0x010a
        /*0406*/ 	.byte	0x05
	.zero		1


	//   ....[48]....
        /*0408*/ 	.word	0x000023c0
        /*040c*/ 	.word	0x000000ff
        /*0410*/ 	.word	0x00000000
        /*0414*/ 	.short	0x010a
        /*0416*/ 	.byte	0x05
	.zero		1


	//   ....[49]....
        /*0418*/ 	.word	0x00002450
        /*041c*/ 	.word	0x000000ff
        /*0420*/ 	.word	0x00000000
        /*0424*/ 	.short	0x010a
        /*0426*/ 	.byte	0x05
	.zero		1


	//   ....[50]....
        /*0428*/ 	.word	0x000024e0
        /*042c*/ 	.word	0x000000ff
        /*0430*/ 	.word	0x00000000
        /*0434*/ 	.short	0x010a
        /*0436*/ 	.byte	0x05
	.zero		1


	//   ....[51]....
        /*0438*/ 	.word	0x00002580
        /*043c*/ 	.word	0x00000000
        /*0440*/ 	.word	0x00000000
        /*0444*/ 	.short	0x010a
        /*0446*/ 	.byte	0xff
	.zero		1


	//   ....[52]....
        /*0448*/ 	.word	0x000026a0
        /*044c*/ 	.word	0x00000000
        /*0450*/ 	.word	0x00000100
        /*0454*/ 	.short	0x010a
        /*0456*/ 	.byte	0xff
	.zero		1


	//   ....[53]....
        /*0458*/ 	.word	0x00002710
        /*045c*/ 	.word	0x00000000
        /*0460*/ 	.word	0x00000000
        /*0464*/ 	.short	0x0101
        /*0466*/ 	.byte	0xff
	.zero		1


	//   ....[54]....
        /*0468*/ 	.word	0x00002730
        /*046c*/ 	.word	0x000000ff
        /*0470*/ 	.word	0x000000b0
        /*0474*/ 	.short	0x010a
        /*0476*/ 	.byte	0x05
	.zero		1


	//   ....[55]....
        /*0478*/ 	.word	0x00002850
        /*047c*/ 	.word	0x00000000
        /*0480*/ 	.word	0x000000a0
        /*0484*/ 	.short	0x010a
        /*0486*/ 	.byte	0xff
	.zero		1


	//   ....[56]....
        /*0488*/ 	.word	0x00002950
        /*048c*/ 	.word	0x00000000
        /*0490*/ 	.word	0x00000000
        /*0494*/ 	.short	0x0101
        /*0496*/ 	.byte	0xff
	.zero		1


	//   ....[57]....
        /*0498*/ 	.word	0x000029e0
        /*049c*/ 	.word	0x000000ff
        /*04a0*/ 	.word	0x000000b0
        /*04a4*/ 	.short	0x0106
        /*04a6*/ 	.byte	0x05
	.zero		1


	//   ....[58]....
        /*04a8*/ 	.word	0x00002a00
        /*04ac*/ 	.word	0x000000ff
        /*04b0*/ 	.word	0x000000b0
        /*04b4*/ 	.short	0x010a
        /*04b6*/ 	.byte	0x05
	.zero		1


	//   ....[59]....
        /*04b8*/ 	.word	0x00002a90
        /*04bc*/ 	.word	0x000000ff
        /*04c0*/ 	.word	0x000000b0
        /*04c4*/ 	.short	0x0106
        /*04c6*/ 	.byte	0x04
	.zero		1


	//   ....[60]....
        /*04c8*/ 	.word	0x00002ad0
        /*04cc*/ 	.word	0x00000000
        /*04d0*/ 	.word	0x000000b0
        /*04d4*/ 	.short	0x010a
        /*04d6*/ 	.byte	0xff
	.zero		1


	//   ....[61]....
        /*04d8*/ 	.word	0x00003000
        /*04dc*/ 	.word	0x00000000
        /*04e0*/ 	.word	0x000000a0
        /*04e4*/ 	.short	0x010a
        /*04e6*/ 	.byte	0xff
	.zero		1


	//   ....[62]....
        /*04e8*/ 	.word	0x00003100
        /*04ec*/ 	.word	0x00000003
        /*04f0*/ 	.word	0x00000000
        /*04f4*/ 	.short	0x0101
        /*04f6*/ 	.byte	0xff
	.zero		1


	//   ....[63]....
        /*04f8*/ 	.word	0x00003110
        /*04fc*/ 	.word	0x000000ff
        /*0500*/ 	.word	0x00000000
        /*0504*/ 	.short	0x010a
        /*0506*/ 	.byte	0x06
	.zero		1


	//   ....[64]....
        /*0508*/ 	.word	0x00003190
        /*050c*/ 	.word	0x000000ff
        /*0510*/ 	.word	0x000000e0
        /*0514*/ 	.short	0x010a
        /*0516*/ 	.byte	0x07
	.zero		1


	//   ....[65]....
        /*0518*/ 	.word	0x00003270
        /*051c*/ 	.word	0x000000ff
        /*0520*/ 	.word	0x00000000
        /*0524*/ 	.short	0x010a
        /*0526*/ 	.byte	0x06
	.zero		1


	//   ....[66]....
        /*0528*/ 	.word	0x000033a0
        /*052c*/ 	.word	0x000000ff
        /*0530*/ 	.word	0x00000000
        /*0534*/ 	.short	0x010a
        /*0536*/ 	.byte	0x1a
	.zero		1


	//   ....[67]....
        /*0538*/ 	.word	0x00003640
        /*053c*/ 	.word	0x000000ff
        /*0540*/ 	.word	0x00000000
        /*0544*/ 	.short	0x010a
        /*0546*/ 	.byte	0x06
	.zero		1


	//   ....[68]....
        /*0548*/ 	.word	0x000036d0
        /*054c*/ 	.word	0x000000ff
        /*0550*/ 	.word	0x00000000
        /*0554*/ 	.short	0x010a
        /*0556*/ 	.byte	0x06
	.zero		1


	//   ....[69]....
        /*0558*/ 	.word	0x00003760
        /*055c*/ 	.word	0x000000ff
        /*0560*/ 	.word	0x00000000
        /*0564*/ 	.short	0x010a
        /*0566*/ 	.byte	0x06
	.zero		1


	//   ....[70]....
        /*0568*/ 	.word	0x000037f0
        /*056c*/ 	.word	0x000000ff
        /*0570*/ 	.word	0x00000000
        /*0574*/ 	.short	0x010a
        /*0576*/ 	.byte	0x07
	.zero		1


	//   ....[71]....
        /*0578*/ 	.word	0x00003c70
        /*057c*/ 	.word	0x00000000
        /*0580*/ 	.word	0x000000a0
        /*0584*/ 	.short	0x010a
        /*0586*/ 	.byte	0xff
	.zero		1


	//   ....[72]....
        /*0588*/ 	.word	0x00003d30
        /*058c*/ 	.word	0x00000000
        /*0590*/ 	.word	0x00000000
        /*0594*/ 	.short	0x0101
        /*0596*/ 	.byte	0xff
	.zero		1


	//   ....[73]....
        /*0598*/ 	.word	0x00004050
        /*059c*/ 	.word	0x000000ff
        /*05a0*/ 	.word	0x00000098
        /*05a4*/ 	.short	0x010a
        /*05a6*/ 	.byte	0x07
	.zero		1


	//   ....[74]....
        /*05a8*/ 	.word	0x00004240
        /*05ac*/ 	.word	0x000000ff
        /*05b0*/ 	.word	0x00000070
        /*05b4*/ 	.short	0x010a
        /*05b6*/ 	.byte	0x07
	.zero		1


	//   ....[75]....
        /*05b8*/ 	.word	0x000043b0
        /*05bc*/ 	.word	0x000000ff
        /*05c0*/ 	.word	0x00000050
        /*05c4*/ 	.short	0x010b
        /*05c6*/ 	.byte	0x07
	.zero		1


	//   ....[76]....
        /*05c8*/ 	.word	0x000043c0
        /*05cc*/ 	.word	0x000000ff
        /*05d0*/ 	.word	0x00000000
        /*05d4*/ 	.short	0x0101
        /*05d6*/ 	.byte	0x08
	.zero		1


	//   ....[77]....
        /*05d8*/ 	.word	0x000043d0
        /*05dc*/ 	.word	0x000000ff
        /*05e0*/ 	.word	0x00000078
        /*05e4*/ 	.short	0x010a
        /*05e6*/ 	.byte	0x07
	.zero		1


	//   ....[78]....
        /*05e8*/ 	.word	0x00004520
        /*05ec*/ 	.word	0x000000ff
        /*05f0*/ 	.word	0x00000058
        /*05f4*/ 	.short	0x010b
        /*05f6*/ 	.byte	0x07
	.zero		1


	//   ....[79]....
        /*05f8*/ 	.word	0x00004530
        /*05fc*/ 	.word	0x000000ff
        /*0600*/ 	.word	0x00000000
        /*0604*/ 	.short	0x0101
        /*0606*/ 	.byte	0x08
	.zero		1


	//   ....[80]....
        /*0608*/ 	.word	0x00004540
        /*060c*/ 	.word	0x000000ff
        /*0610*/ 	.word	0x00000080
        /*0614*/ 	.short	0x010a
        /*0616*/ 	.byte	0x07
	.zero		1


	//   ....[81]....
        /*0618*/ 	.word	0x000046c0
        /*061c*/ 	.word	0x000000ff
        /*0620*/ 	.word	0x00000060
        /*0624*/ 	.short	0x010b
        /*0626*/ 	.byte	0x07
	.zero		1


	//   ....[82]....
        /*0628*/ 	.word	0x00004700
        /*062c*/ 	.word	0x000000ff
        /*0630*/ 	.word	0x00000000
        /*0634*/ 	.short	0x0101
        /*0636*/ 	.byte	0x08
	.zero		1


	//   ....[83]....
        /*0638*/ 	.word	0x00004740
        /*063c*/ 	.word	0x000000ff
        /*0640*/ 	.word	0x00000088
        /*0644*/ 	.short	0x010a
        /*0646*/ 	.byte	0x07
	.zero		1


	//   ....[84]....
        /*0648*/ 	.word	0x00004980
        /*064c*/ 	.word	0x000000ff
        /*0650*/ 	.word	0x00000068
        /*0654*/ 	.short	0x010b
        /*0656*/ 	.byte	0x07
	.zero		1


	//   ....[85]....
        /*0658*/ 	.word	0x000049a0
        /*065c*/ 	.word	0x000000ff
        /*0660*/ 	.word	0x00000000
        /*0664*/ 	.short	0x0101
        /*0666*/ 	.byte	0x0d
	.zero		1


	//   ....[86]....
        /*0668*/ 	.word	0x000049d0
        /*066c*/ 	.word	0x000000ff
        /*0670*/ 	.word	0x00000070
        /*0674*/ 	.short	0x010a
        /*0676*/ 	.byte	0x07
	.zero		1


	//   ....[87]....
        /*0678*/ 	.word	0x000049f0
        /*067c*/ 	.word	0x000000ff
        /*0680*/ 	.word	0x00000078
        /*0684*/ 	.short	0x010a
        /*0686*/ 	.byte	0x07
	.zero		1


	//   ....[88]....
        /*0688*/ 	.word	0x00004a10
        /*068c*/ 	.word	0x000000ff
        /*0690*/ 	.word	0x00000080
        /*0694*/ 	.short	0x010a
        /*0696*/ 	.byte	0x07
	.zero		1


	//   ....[89]....
        /*0698*/ 	.word	0x00004a50
        /*069c*/ 	.word	0x00000000
        /*06a0*/ 	.word	0x00000088
        /*06a4*/ 	.short	0x010a
        /*06a6*/ 	.byte	0xff
	.zero		1


	//   ....[90]....
        /*06a8*/ 	.word	0x00004d90
        /*06ac*/ 	.word	0x00000000
        /*06b0*/ 	.word	0x000000a0
        /*06b4*/ 	.short	0x010a
        /*06b6*/ 	.byte	0xff
	.zero		1


	//   ....[91]....
        /*06b8*/ 	.word	0x00004ea0
        /*06bc*/ 	.word	0x00000000
        /*06c0*/ 	.word	0x00000000
        /*06c4*/ 	.short	0x0101
        /*06c6*/ 	.byte	0xff
	.zero		1


	//   ....[92]....
        /*06c8*/ 	.word	0x000058c0
        /*06cc*/ 	.word	0x00000002
        /*06d0*/ 	.word	0x00000050
        /*06d4*/ 	.short	0x010a
        /*06d6*/ 	.byte	0xff
	.zero		1


	//   ....[93]....
        /*06d8*/ 	.word	0x00005900
        /*06dc*/ 	.word	0x00000071
        /*06e0*/ 	.word	0x000000c0
        /*06e4*/ 	.short	0x010a
        /*06e6*/ 	.byte	0xff
	.zero		1


	//   ....[94]....
        /*06e8*/ 	.word	0x00005a40
        /*06ec*/ 	.word	0x00000002
        /*06f0*/ 	.word	0x00000050
        /*06f4*/ 	.short	0x010a
        /*06f6*/ 	.byte	0xff
	.zero		1


	//   ....[95]....
        /*06f8*/ 	.word	0x00005b60
        /*06fc*/ 	.word	0x00000000
        /*0700*/ 	.word	0x00000000
        /*0704*/ 	.short	0x0101
        /*0706*/ 	.byte	0xff
	.zero		1


	//   ....[96]....
        /*0708*/ 	.word	0x00005be0
        /*070c*/ 	.word	0x00000071
        /*0710*/ 	.word	0x000000c0
        /*0714*/ 	.short	0x010a
        /*0716*/ 	.byte	0xff
	.zero		1


	//   ....[97]....
        /*0718*/ 	.word	0x00006730
        /*071c*/ 	.word	0x00000000
        /*0720*/ 	.word	0x00000050
        /*0724*/ 	.short	0x010a
        /*0726*/ 	.byte	0xff
	.zero		1


	//   ....[98]....
        /*0728*/ 	.word	0x000067f0
        /*072c*/ 	.word	0x00000000
        /*0730*/ 	.word	0x00000050
        /*0734*/ 	.short	0x010a
        /*0736*/ 	.byte	0xff
	.zero		1


	//   ....[99]....
        /*0738*/ 	.word	0x00006920
        /*073c*/ 	.word	0x00000000
        /*0740*/ 	.word	0x00000000
        /*0744*/ 	.short	0x0101
        /*0746*/ 	.byte	0xff
	.zero		1


	//   ....[100]....
        /*0748*/ 	.word	0x00007490
        /*074c*/ 	.word	0x00000000
        /*0750*/ 	.word	0x00000050
        /*0754*/ 	.short	0x010a
        /*0756*/ 	.byte	0xff
	.zero		1


	//   ....[101]....
        /*0758*/ 	.word	0x00007550
        /*075c*/ 	.word	0x00000000
        /*0760*/ 	.word	0x00000050
        /*0764*/ 	.short	0x010a
        /*0766*/ 	.byte	0xff
	.zero		1


	//   ....[102]....
        /*0768*/ 	.word	0x00007680
        /*076c*/ 	.word	0x00000000
        /*0770*/ 	.word	0x00000000
        /*0774*/ 	.short	0x0101
        /*0776*/ 	.byte	0xff
	.zero		1


	//   ....[103]....
        /*0778*/ 	.word	0x00008220
        /*077c*/ 	.word	0x00000000
        /*0780*/ 	.word	0x00000050
        /*0784*/ 	.short	0x010a
        /*0786*/ 	.byte	0xff
	.zero		1


	//   ....[104]....
        /*0788*/ 	.word	0x000082e0
        /*078c*/ 	.word	0x00000000
        /*0790*/ 	.word	0x00000050
        /*0794*/ 	.short	0x010a
        /*0796*/ 	.byte	0xff
	.zero		1


	//   ....[105]....
        /*0798*/ 	.word	0x00008410
        /*079c*/ 	.word	0x00000000
        /*07a0*/ 	.word	0x00000000
        /*07a4*/ 	.short	0x0101
        /*07a6*/ 	.byte	0xff
	.zero		1


	//   ....[106]....
        /*07a8*/ 	.word	0x00008850
        /*07ac*/ 	.word	0x000000ff
        /*07b0*/ 	.word	0x00000000
        /*07b4*/ 	.short	0x0101
        /*07b6*/ 	.byte	0x05
	.zero		1


	//   ....[107]....
        /*07b8*/ 	.word	0x00009090
        /*07bc*/ 	.word	0x00000002
        /*07c0*/ 	.word	0x00000110
        /*07c4*/ 	.short	0x010a
        /*07c6*/ 	.byte	0xff
	.zero		1


	//   ....[108]....
        /*07c8*/ 	.word	0x000090f0
        /*07cc*/ 	.word	0x00000002
        /*07d0*/ 	.word	0x00000028
        /*07d4*/ 	.short	0x010a
        /*07d6*/ 	.byte	0xff
	.zero		1


	//   ....[109]....
        /*07d8*/ 	.word	0x00009150
        /*07dc*/ 	.word	0x00000002
        /*07e0*/ 	.word	0x00000028
        /*07e4*/ 	.short	0x010a
        /*07e6*/ 	.byte	0xff
	.zero		1


	//   ....[110]....
        /*07e8*/ 	.word	0x000091a0
        /*07ec*/ 	.word	0x00000002
        /*07f0*/ 	.word	0x000000a0
        /*07f4*/ 	.short	0x010a
        /*07f6*/ 	.byte	0xff
	.zero		1


	//   ....[111]....
        /*07f8*/ 	.word	0x00009200
        /*07fc*/ 	.word	0x00000000
        /*0800*/ 	.word	0x00000000
        /*0804*/ 	.short	0x010a
        /*0806*/ 	.byte	0xff
	.zero		1


	//   ....[112]....
        /*0808*/ 	.word	0x00009260
        /*080c*/ 	.word	0x00000000
        /*0810*/ 	.word	0x00000000
        /*0814*/ 	.short	0x010a
        /*0816*/ 	.byte	0xff
	.zero		1


	//   ....[113]....
        /*0818*/ 	.word	0x000092c0
        /*081c*/ 	.word	0x00000000
        /*0820*/ 	.word	0x00000000
        /*0824*/ 	.short	0x010a
        /*0826*/ 	.byte	0xff
	.zero		1


	//   ....[114]....
        /*0828*/ 	.word	0x00009320
        /*082c*/ 	.word	0x00000000
        /*0830*/ 	.word	0x00000000
        /*0834*/ 	.short	0x010a
        /*0836*/ 	.byte	0xff
	.zero		1


	//   ....[115]....
        /*0838*/ 	.word	0x00009370
        /*083c*/ 	.word	0x00000000
        /*0840*/ 	.word	0x00000100
        /*0844*/ 	.short	0x010a
        /*0846*/ 	.byte	0xff
	.zero		1


	//   ....[116]....
        /*0848*/ 	.word	0x000093d0
        /*084c*/ 	.word	0x00000000
        /*0850*/ 	.word	0x000000b0
        /*0854*/ 	.short	0x010a
        /*0856*/ 	.byte	0xff
	.zero		1


	//   ....[117]....
        /*0858*/ 	.word	0x00009420
        /*085c*/ 	.word	0x00000000
        /*0860*/ 	.word	0x000000a0
        /*0864*/ 	.short	0x010a
        /*0866*/ 	.byte	0xff
	.zero		1


	//   ....[118]....
        /*0868*/ 	.word	0x00009480
        /*086c*/ 	.word	0x00000000
        /*0870*/ 	.word	0x000000b0
        /*0874*/ 	.short	0x010a
        /*0876*/ 	.byte	0xff
	.zero		1


	//   ....[119]....
        /*0878*/ 	.word	0x000094d0
        /*087c*/ 	.word	0x00000000
        /*0880*/ 	.word	0x000000a0
        /*0884*/ 	.short	0x010a
        /*0886*/ 	.byte	0xff
	.zero		1


	//   ....[120]....
        /*0888*/ 	.word	0x00009530
        /*088c*/ 	.word	0x00000002
        /*0890*/ 	.word	0x000000e0
        /*0894*/ 	.short	0x010a
        /*0896*/ 	.byte	0xff
	.zero		1


	//   ....[121]....
        /*0898*/ 	.word	0x00009590
        /*089c*/ 	.word	0x00000000
        /*08a0*/ 	.word	0x00000000
        /*08a4*/ 	.short	0x010a
        /*08a6*/ 	.byte	0xff
	.zero		1


	//   ....[122]....
        /*08a8*/ 	.word	0x000095f0
        /*08ac*/ 	.word	0x00000000
        /*08b0*/ 	.word	0x00000000
        /*08b4*/ 	.short	0x010a
        /*08b6*/ 	.byte	0xff
	.zero		1


	//   ....[123]....
        /*08b8*/ 	.word	0x00009650
        /*08bc*/ 	.word	0x00000000
        /*08c0*/ 	.word	0x00000000
        /*08c4*/ 	.short	0x010a
        /*08c6*/ 	.byte	0xff
	.zero		1


	//   ....[124]....
        /*08c8*/ 	.word	0x000096b0
        /*08cc*/ 	.word	0x00000000
        /*08d0*/ 	.word	0x00000000
        /*08d4*/ 	.short	0x010a
        /*08d6*/ 	.byte	0xff
	.zero		1


	//   ....[125]....
        /*08d8*/ 	.word	0x00009710
        /*08dc*/ 	.word	0x00000000
        /*08e0*/ 	.word	0x00000000
        /*08e4*/ 	.short	0x010a
        /*08e6*/ 	.byte	0xff
	.zero		1


	//   ....[126]....
        /*08e8*/ 	.word	0x00009760
        /*08ec*/ 	.word	0x00000000
        /*08f0*/ 	.word	0x000000a0
        /*08f4*/ 	.short	0x010a
        /*08f6*/ 	.byte	0xff
	.zero		1


	//   ....[127]....
        /*08f8*/ 	.word	0x000097c0
        /*08fc*/ 	.word	0x00000000
        /*0900*/ 	.word	0x00000098
        /*0904*/ 	.short	0x010a
        /*0906*/ 	.byte	0xff
	.zero		1


	//   ....[128]....
        /*0908*/ 	.word	0x00009820
        /*090c*/ 	.word	0x00000000
        /*0910*/ 	.word	0x00000070
        /*0914*/ 	.short	0x010a
        /*0916*/ 	.byte	0xff
	.zero		1


	//   ....[129]....
        /*0918*/ 	.word	0x00009880
        /*091c*/ 	.word	0x00000000
        /*0920*/ 	.word	0x00000078
        /*0924*/ 	.short	0x010a
        /*0926*/ 	.byte	0xff
	.zero		1


	//   ....[130]....
        /*0928*/ 	.word	0x000098e0
        /*092c*/ 	.word	0x00000000
        /*0930*/ 	.word	0x00000080
        /*0934*/ 	.short	0x010a
        /*0936*/ 	.byte	0xff
	.zero		1


	//   ....[131]....
        /*0938*/ 	.word	0x00009940
        /*093c*/ 	.word	0x00000000
        /*0940*/ 	.word	0x00000088
        /*0944*/ 	.short	0x010a
        /*0946*/ 	.byte	0xff
	.zero		1


	//   ....[132]....
        /*0948*/ 	.word	0x000099a0
        /*094c*/ 	.word	0x00000000
        /*0950*/ 	.word	0x00000070
        /*0954*/ 	.short	0x010a
        /*0956*/ 	.byte	0xff
	.zero		1


	//   ....[133]....
        /*0958*/ 	.word	0x00009a00
        /*095c*/ 	.word	0x00000000
        /*0960*/ 	.word	0x00000078
        /*0964*/ 	.short	0x010a
        /*0966*/ 	.byte	0xff
	.zero		1


	//   ....[134]....
        /*0968*/ 	.word	0x00009a60
        /*096c*/ 	.word	0x00000000
        /*0970*/ 	.word	0x00000080
        /*0974*/ 	.short	0x010a
        /*0976*/ 	.byte	0xff
	.zero		1


	//   ....[135]....
        /*0978*/ 	.word	0x00009ab0
        /*097c*/ 	.word	0x00000000
        /*0980*/ 	.word	0x000000a0
        /*0984*/ 	.short	0x010a
        /*0986*/ 	.byte	0xff
	.zero		1


	//   ....[136]....
        /*0988*/ 	.word	0x00009b00
        /*098c*/ 	.word	0x00000002
        /*0990*/ 	.word	0x00000050
        /*0994*/ 	.short	0x010a
        /*0996*/ 	.byte	0xff
	.zero		1


	//   ....[137]....
        /*0998*/ 	.word	0x00009b50
        /*099c*/ 	.word	0x00000071
        /*09a0*/ 	.word	0x000000c0
        /*09a4*/ 	.short	0x010a
        /*09a6*/ 	.byte	0xff
	.zero		1


	//   ....[138]....
        /*09a8*/ 	.word	0x00009ba0
        /*09ac*/ 	.word	0x00000000
        /*09b0*/ 	.word	0x00000050
        /*09b4*/ 	.short	0x010a
        /*09b6*/ 	.byte	0xff
	.zero		1


	//   ....[139]....
        /*09b8*/ 	.word	0x00009bf0
        /*09bc*/ 	.word	0x00000000
        /*09c0*/ 	.word	0x00000050
        /*09c4*/ 	.short	0x010a
        /*09c6*/ 	.byte	0xff
	.zero		1


	//   ....[140]....
        /*09c8*/ 	.word	0x00009c40
        /*09cc*/ 	.word	0x00000000
        /*09d0*/ 	.word	0x00000050
        /*09d4*/ 	.short	0x010a
        /*09d6*/ 	.byte	0xff
	.zero		1


	//----- nvinfo : EIATTR_NUM_MBARRIERS
	.align		4
.L_48:
        /*09d8*/ 	.byte	0x03, 0x38
        /*09da*/ 	.short	0x0024


	//----- nvinfo : EIATTR_EXIT_INSTR_OFFSETS
	.align		4
        /*09dc*/ 	.byte	0x04, 0x1c
        /*09de*/ 	.short	(.L_50 - .L_49)


	//   ....[0]....
.L_49:
        /*09e0*/ 	.word	0x000025b0


	//   ....[1]....
        /*09e4*/ 	.word	0x00002aa0


	//   ....[2]....
        /*09e8*/ 	.word	0x00002b00


	//   ....[3]....
        /*09ec*/ 	.word	0x00003a50


	//   ....[4]....
        /*09f0*/ 	.word	0x00004a80


	//   ....[5]....
        /*09f4*/ 	.word	0x00004ac0


	//   ....[6]....
        /*09f8*/ 	.word	0x00009080


	//----- nvinfo : EIATTR_MAX_THREADS
	.align		4
.L_50:
        /*09fc*/ 	.byte	0x04, 0x05
        /*09fe*/ 	.short	(.L_52 - .L_51)
.L_51:
        /*0a00*/ 	.word	0x00000100
        /*0a04*/ 	.word	0x00000001
        /*0a08*/ 	.word	0x00000001


	//----- nvinfo : EIATTR_CRS_STACK_SIZE
	.align		4
.L_52:
        /*0a0c*/ 	.byte	0x04, 0x1e
        /*0a0e*/ 	.short	(.L_54 - .L_53)
.L_53:
        /*0a10*/ 	.word	0x00000000


	//----- nvinfo : EIATTR_CBANK_PARAM_SIZE
	.align		4
.L_54:
        /*0a14*/ 	.byte	0x03, 0x19
        /*0a16*/ 	.short	0x0800


	//----- nvinfo : EIATTR_PARAM_CBANK
	.align		4
        /*0a18*/ 	.byte	0x04, 0x0a
        /*0a1a*/ 	.short	(.L_56 - .L_55)
	.align		4
.L_55:
        /*0a1c*/ 	.word	index@(.nv.constant0._ZN7cutlass13device_kernelINS_4gemm6kernel13GemmUniversalIN4cute5tupleIJiiiiEEENS1_10collective13CollectiveMmaINS1_35MainloopSm100TmaUmmaWarpSpecializedILi5ELi2ELi4ENS5_IJNS4_1CILi1EEESB_SB_EEEEENS5_IJNSA_ILi64EEENSA_ILi256EEENSA_ILi128EEEEEENS_12float_e5m2_tENS5_IJSB_llEEESI_NS5_IJlSB_lEEENS4_8TiledMMAINS4_8MMA_AtomIJNS4_10MMA_TraitsINS4_19SM100_MMA_F8F6F4_SSEJSI_SI_fSE_SF_NS4_17integral_constantINS4_4UMMA5MajorELSR_1EEENSP_ISR_LSR_0EEENSP_INSQ_7ScaleInELSU_0EEESV_EEEEEENS4_6LayoutISC_NS5_IJNSA_ILi0EEESZ_SZ_EEEEENS5_IJNS4_10UnderscoreES12_S12_EEEEENS4_13SM90_TMA_LOADENS4_14ComposedLayoutINS4_7SwizzleILi2ELi4ELi3EEENS4_18smem_ptr_flag_bitsILi8EEENSY_INS5_IJSE_NSA_ILi8EEEEEENS5_IJSB_SE_EEEEEEEvNS4_8identityES15_NS16_INS17_ILi3ELi4ELi3EEES1A_NSY_INS5_IJS1B_SG_EEENS5_IJSG_SB_EEEEEEEvS1G_EENS_8epilogue10collective18CollectiveEpilogueINS1N_23Sm100TmaWarpSpecializedILi4ELi2ELi32ELb0ELb0EEEJSH_NS5_IJNSY_ISE_SB_EES1S_EEESI_SK_SI_SK_NS1N_6fusion15FusionCallbacksIS1R_NS1U_17LinearCombinationISI_fSI_fLNS_15FloatRoundStyleE2EEESH_S1T_JEEENS4_5SM1004TMEM4LOAD26SM100_TMEM_LOAD_16dp32b32xES15_NS16_IS18_S1A_NSY_INS5_IJS1B_SE_EEENS5_IJSE_SB_EEEEEEENS4_39AutoVectorizingCopyWithAssumedAlignmentILi128EEENS4_14SM90_TMA_STOREES27_S29_S29_EEEvvEEEEvNT_6ParamsE)
        /*0a20*/ 	.short	0x0380
        /*0a22*/ 	.short	0x0800


	//----- nvinfo : EIATTR_SW_WAR
	.align		4
.L_56:
        /*0a24*/ 	.byte	0x04, 0x36
        /*0a26*/ 	.short	(.L_58 - .L_57)
.L_57:
        /*0a28*/ 	.word	0x00000008
.L_58:


//--------------------- .nv.callgraph             --------------------------
	.section	.nv.callgraph,"",@"SHT_CUDA_CALLGRAPH"
	.align	4
	.sectionentsize	8
	.align		4
        /*0000*/ 	.word	0x00000000
	.align		4
        /*0004*/ 	.word	0xffffffff
	.align		4
        /*0008*/ 	.word	index@(_ZN7cutlass13device_kernelINS_4gemm6kernel13GemmUniversalIN4cute5tupleIJiiiiEEENS1_10collective13CollectiveMmaINS1_35MainloopSm100TmaUmmaWarpSpecializedILi5ELi2ELi4ENS5_IJNS4_1CILi1EEESB_SB_EEEEENS5_IJNSA_ILi64EEENSA_ILi256EEENSA_ILi128EEEEEENS_12float_e5m2_tENS5_IJSB_llEEESI_NS5_IJlSB_lEEENS4_8TiledMMAINS4_8MMA_AtomIJNS4_10MMA_TraitsINS4_19SM100_MMA_F8F6F4_SSEJSI_SI_fSE_SF_NS4_17integral_constantINS4_4UMMA5MajorELSR_1EEENSP_ISR_LSR_0EEENSP_INSQ_7ScaleInELSU_0EEESV_EEEEEENS4_6LayoutISC_NS5_IJNSA_ILi0EEESZ_SZ_EEEEENS5_IJNS4_10UnderscoreES12_S12_EEEEENS4_13SM90_TMA_LOADENS4_14ComposedLayoutINS4_7SwizzleILi2ELi4ELi3EEENS4_18smem_ptr_flag_bitsILi8EEENSY_INS5_IJSE_NSA_ILi8EEEEEENS5_IJSB_SE_EEEEEEEvNS4_8identityES15_NS16_INS17_ILi3ELi4ELi3EEES1A_NSY_INS5_IJS1B_SG_EEENS5_IJSG_SB_EEEEEEEvS1G_EENS_8epilogue10collective18CollectiveEpilogueINS1N_23Sm100TmaWarpSpecializedILi4ELi2ELi32ELb0ELb0EEEJSH_NS5_IJNSY_ISE_SB_EES1S_EEESI_SK_SI_SK_NS1N_6fusion15FusionCallbacksIS1R_NS1U_17LinearCombinationISI_fSI_fLNS_15FloatRoundStyleE2EEESH_S1T_JEEENS4_5SM1004TMEM4LOAD26SM100_TMEM_LOAD_16dp32b32xES15_NS16_IS18_S1A_NSY_INS5_IJS1B_SE_EEENS5_IJSE_SB_EEEEEEENS4_39AutoVectorizingCopyWithAssumedAlignmentILi128EEENS4_14SM90_TMA_STOREES27_S29_S29_EEEvvEEEEvNT_6ParamsE)
	.align		4
        /*000c*/ 	.word	index@(__assertfail)
	.align		4
        /*0010*/ 	.word	0x00000000
	.align		4
        /*0014*/ 	.word	0xfffffffe
	.align		4
        /*0018*/ 	.word	0x00000000
	.align		4
        /*001c*/ 	.word	0xfffffffd
	.align		4
        /*0020*/ 	.word	0x00000000
	.align		4
        /*0024*/ 	.word	0xfffffffc


//--------------------- .nv.constant4             --------------------------
	.section	.nv.constant4,"a",@progbits
	.align	8
	.align		8
.nv.constant4:
        /*0000*/ 	.dword	__assertfail
	.align		8
        /*0008*/ 	.dword	__unnamed_1
	.align		8
        /*0010*/ 	.dword	__unnamed_2
	.align		8
        /*0018*/ 	.dword	__unnamed_3
	.align		8
        /*0020*/ 	.dword	_ZN40_INTERNAL_c82be7fa_4_k_cu_6a1a5d70_321764cuda3std3__45__cpo5beginE
	.align		8
        /*0028*/ 	.dword	_ZN40_INTERNAL_c82be7fa_4_k_cu_6a1a5d70_321764cuda3std3__45__cpo3endE
	.align		8
        /*0030*/ 	.dword	_ZN40_INTERNAL_c82be7fa_4_k_cu_6a1a5d70_321764cuda3std3__45__cpo6cbeginE
	.align		8
        /*0038*/ 	.dword	_ZN40_INTERNAL_c82be7fa_4_k_cu_6a1a5d70_321764cuda3std3__45__cpo4cendE
	.align		8
        /*0040*/ 	.dword	_ZN40_INTERNAL_c82be7fa_4_k_cu_6a1a5d70_321764cuda3std3__442_GLOBAL__N__c82be7fa_4_k_cu_6a1a5d70_321766ignoreE
	.align		8
        /*0048*/ 	.dword	_ZN40_INTERNAL_c82be7fa_4_k_cu_6a1a5d70_321764cuda3std3__419piecewise_constructE
	.align		8
        /*0050*/ 	.dword	_ZN40_INTERNAL_c82be7fa_4_k_cu_6a1a5d70_321764cuda3std3__48in_placeE
	.align		8
        /*0058*/ 	.dword	_ZN40_INTERNAL_c82be7fa_4_k_cu_6a1a5d70_321764cuda3std6ranges3__45__cpo4swapE
	.align		8
        /*0060*/ 	.dword	_ZN40_INTERNAL_c82be7fa_4_k_cu_6a1a5d70_321764cuda3std6ranges3__45__cpo9iter_moveE
	.align		8
        /*0068*/ 	.dword	_ZN40_INTERNAL_c82be7fa_4_k_cu_6a1a5d70_321764cute7productE
	.align		8
        /*0070*/ 	.dword	_ZN40_INTERNAL_c82be7fa_4_k_cu_6a1a5d70_321764cute1_E
	.align		8
        /*0078*/ 	.dword	$str$25
	.align		8
        /*0080*/ 	.dword	$str$26
	.align		8
        /*0088*/ 	.dword	$str$27
	.align		8
        /*0090*/ 	.dword	$str$28


//--------------------- .text._ZN7cutlass13device_kernelINS_4gemm6kernel13GemmUniversalIN4cute5tupleIJiiiiEEENS1_10collective13CollectiveMmaINS1_35MainloopSm100TmaUmmaWarpSpecializedILi5ELi2ELi4ENS5_IJNS4_1CILi1EEESB_SB_EEEEENS5_IJNSA_ILi64EEENSA_ILi256EEENSA_ILi128EEEEEENS_12float_e5m2_tENS5_IJSB_llEEESI_NS5_IJlSB_lEEENS4_8TiledMMAINS4_8MMA_AtomIJNS4_10MMA_TraitsINS4_19SM100_MMA_F8F6F4_SSEJSI_SI_fSE_SF_NS4_17integral_constantINS4_4UMMA5MajorELSR_1EEENSP_ISR_LSR_0EEENSP_INSQ_7ScaleInELSU_0EEESV_EEEEEENS4_6LayoutISC_NS5_IJNSA_ILi0EEESZ_SZ_EEEEENS5_IJNS4_10UnderscoreES12_S12_EEEEENS4_13SM90_TMA_LOADENS4_14ComposedLayoutINS4_7SwizzleILi2ELi4ELi3EEENS4_18smem_ptr_flag_bitsILi8EEENSY_INS5_IJSE_NSA_ILi8EEEEEENS5_IJSB_SE_EEEEEEEvNS4_8identityES15_NS16_INS17_ILi3ELi4ELi3EEES1A_NSY_INS5_IJS1B_SG_EEENS5_IJSG_SB_EEEEEEEvS1G_EENS_8epilogue10collective18CollectiveEpilogueINS1N_23Sm100TmaWarpSpecializedILi4ELi2ELi32ELb0ELb0EEEJSH_NS5_IJNSY_ISE_SB_EES1S_EEESI_SK_SI_SK_NS1N_6fusion15FusionCallbacksIS1R_NS1U_17LinearCombinationISI_fSI_fLNS_15FloatRoundStyleE2EEESH_S1T_JEEENS4_5SM1004TMEM4LOAD26SM100_TMEM_LOAD_16dp32b32xES15_NS16_IS18_S1A_NSY_INS5_IJS1B_SE_EEENS5_IJSE_SB_EEEEEEENS4_39AutoVectorizingCopyWithAssumedAlignmentILi128EEENS4_14SM90_TMA_STOREES27_S29_S29_EEEvvEEEEvNT_6ParamsE --------------------------
	.section	.text._ZN7cutlass13device_kernelINS_4gemm6kernel13GemmUniversalIN4cute5tupleIJiiiiEEENS1_10collective13CollectiveMmaINS1_35MainloopSm100TmaUmmaWarpSpecializedILi5ELi2ELi4ENS5_IJNS4_1CILi1EEESB_SB_EEEEENS5_IJNSA_ILi64EEENSA_ILi256EEENSA_ILi128EEEEEENS_12float_e5m2_tENS5_IJSB_llEEESI_NS5_IJlSB_lEEENS4_8TiledMMAINS4_8MMA_AtomIJNS4_10MMA_TraitsINS4_19SM100_MMA_F8F6F4_SSEJSI_SI_fSE_SF_NS4_17integral_constantINS4_4UMMA5MajorELSR_1EEENSP_ISR_LSR_0EEENSP_INSQ_7ScaleInELSU_0EEESV_EEEEEENS4_6LayoutISC_NS5_IJNSA_ILi0EEESZ_SZ_EEEEENS5_IJNS4_10UnderscoreES12_S12_EEEEENS4_13SM90_TMA_LOADENS4_14ComposedLayoutINS4_7SwizzleILi2ELi4ELi3EEENS4_18smem_ptr_flag_bitsILi8EEENSY_INS5_IJSE_NSA_ILi8EEEEEENS5_IJSB_SE_EEEEEEEvNS4_8identityES15_NS16_INS17_ILi3ELi4ELi3EEES1A_NSY_INS5_IJS1B_SG_EEENS5_IJSG_SB_EEEEEEEvS1G_EENS_8epilogue10collective18CollectiveEpilogueINS1N_23Sm100TmaWarpSpecializedILi4ELi2ELi32ELb0ELb0EEEJSH_NS5_IJNSY_ISE_SB_EES1S_EEESI_SK_SI_SK_NS1N_6fusion15FusionCallbacksIS1R_NS1U_17LinearCombinationISI_fSI_fLNS_15FloatRoundStyleE2EEESH_S1T_JEEENS4_5SM1004TMEM4LOAD26SM100_TMEM_LOAD_16dp32b32xES15_NS16_IS18_S1A_NSY_INS5_IJS1B_SE_EEENS5_IJSE_SB_EEEEEEENS4_39AutoVectorizingCopyWithAssumedAlignmentILi128EEENS4_14SM90_TMA_STOREES27_S29_S29_EEEvvEEEEvNT_6ParamsE,"ax",@progbits
	.align	128
.text._ZN7cutlass13device_kernelINS_4gemm6kernel13GemmUniversalIN4cute5tupleIJiiiiEEENS1_10collective13CollectiveMmaINS1_35MainloopSm100TmaUmmaWarpSpecializedILi5ELi2ELi4ENS5_IJNS4_1CILi1EEESB_SB_EEEEENS5_IJNSA_ILi64EEENSA_ILi256EEENSA_ILi128EEEEEENS_12float_e5m2_tENS5_IJSB_llEEESI_NS5_IJlSB_lEEENS4_8TiledMMAINS4_8MMA_AtomIJNS4_10MMA_TraitsINS4_19SM100_MMA_F8F6F4_SSEJSI_SI_fSE_SF_NS4_17integral_constantINS4_4UMMA5MajorELSR_1EEENSP_ISR_LSR_0EEENSP_INSQ_7ScaleInELSU_0EEESV_EEEEEENS4_6LayoutISC_NS5_IJNSA_ILi0EEESZ_SZ_EEEEENS5_IJNS4_10UnderscoreES12_S12_EEEEENS4_13SM90_TMA_LOADENS4_14ComposedLayoutINS4_7SwizzleILi2ELi4ELi3EEENS4_18smem_ptr_flag_bitsILi8EEENSY_INS5_IJSE_NSA_ILi8EEEEEENS5_IJSB_SE_EEEEEEEvNS4_8identityES15_NS16_INS17_ILi3ELi4ELi3EEES1A_NSY_INS5_IJS1B_SG_EEENS5_IJSG_SB_EEEEEEEvS1G_EENS_8epilogue10collective18CollectiveEpilogueINS1N_23Sm100TmaWarpSpecializedILi4ELi2ELi32ELb0ELb0EEEJSH_NS5_IJNSY_ISE_SB_EES1S_EEESI_SK_SI_SK_NS1N_6fusion15FusionCallbacksIS1R_NS1U_17LinearCombinationISI_fSI_fLNS_15FloatRoundStyleE2EEESH_S1T_JEEENS4_5SM1004TMEM4LOAD26SM100_TMEM_LOAD_16dp32b32xES15_NS16_IS18_S1A_NSY_INS5_IJS1B_SE_EEENS5_IJSE_SB_EEEEEEENS4_39AutoVectorizingCopyWithAssumedAlignmentILi128EEENS4_14SM90_TMA_STOREES27_S29_S29_EEEvvEEEEvNT_6ParamsE:
        .type           _ZN7cutlass13device_kernelINS_4gemm6kernel13GemmUniversalIN4cute5tupleIJiiiiEEENS1_10collective13CollectiveMmaINS1_35MainloopSm100TmaUmmaWarpSpecializedILi5ELi2ELi4ENS5_IJNS4_1CILi1EEESB_SB_EEEEENS5_IJNSA_ILi64EEENSA_ILi256EEENSA_ILi128EEEEEENS_12float_e5m2_tENS5_IJSB_llEEESI_NS5_IJlSB_lEEENS4_8TiledMMAINS4_8MMA_AtomIJNS4_10MMA_TraitsINS4_19SM100_MMA_F8F6F4_SSEJSI_SI_fSE_SF_NS4_17integral_constantINS4_4UMMA5MajorELSR_1EEENSP_ISR_LSR_0EEENSP_INSQ_7ScaleInELSU_0EEESV_EEEEEENS4_6LayoutISC_NS5_IJNSA_ILi0EEESZ_SZ_EEEEENS5_IJNS4_10UnderscoreES12_S12_EEEEENS4_13SM90_TMA_LOADENS4_14ComposedLayoutINS4_7SwizzleILi2ELi4ELi3EEENS4_18smem_ptr_flag_bitsILi8EEENSY_INS5_IJSE_NSA_ILi8EEEEEENS5_IJSB_SE_EEEEEEEvNS4_8identityES15_NS16_INS17_ILi3ELi4ELi3EEES1A_NSY_INS5_IJS1B_SG_EEENS5_IJSG_SB_EEEEEEEvS1G_EENS_8epilogue10collective18CollectiveEpilogueINS1N_23Sm100TmaWarpSpecializedILi4ELi2ELi32ELb0ELb0EEEJSH_NS5_IJNSY_ISE_SB_EES1S_EEESI_SK_SI_SK_NS1N_6fusion15FusionCallbacksIS1R_NS1U_17LinearCombinationISI_fSI_fLNS_15FloatRoundStyleE2EEESH_S1T_JEEENS4_5SM1004TMEM4LOAD26SM100_TMEM_LOAD_16dp32b32xES15_NS16_IS18_S1A_NSY_INS5_IJS1B_SE_EEENS5_IJSE_SB_EEEEEEENS4_39AutoVectorizingCopyWithAssumedAlignmentILi128EEENS4_14SM90_TMA_STOREES27_S29_S29_EEEvvEEEEvNT_6ParamsE,@function
        .size           _ZN7cutlass13device_kernelINS_4gemm6kernel13GemmUniversalIN4cute5tupleIJiiiiEEENS1_10collective13CollectiveMmaINS1_35MainloopSm100TmaUmmaWarpSpecializedILi5ELi2ELi4ENS5_IJNS4_1CILi1EEESB_SB_EEEEENS5_IJNSA_ILi64EEENSA_ILi256EEENSA_ILi128EEEEEENS_12float_e5m2_tENS5_IJSB_llEEESI_NS5_IJlSB_lEEENS4_8TiledMMAINS4_8MMA_AtomIJNS4_10MMA_TraitsINS4_19SM100_MMA_F8F6F4_SSEJSI_SI_fSE_SF_NS4_17integral_constantINS4_4UMMA5MajorELSR_1EEENSP_ISR_LSR_0EEENSP_INSQ_7ScaleInELSU_0EEESV_EEEEEENS4_6LayoutISC_NS5_IJNSA_ILi0EEESZ_SZ_EEEEENS5_IJNS4_10UnderscoreES12_S12_EEEEENS4_13SM90_TMA_LOADENS4_14ComposedLayoutINS4_7SwizzleILi2ELi4ELi3EEENS4_18smem_ptr_flag_bitsILi8EEENSY_INS5_IJSE_NSA_ILi8EEEEEENS5_IJSB_SE_EEEEEEEvNS4_8identityES15_NS16_INS17_ILi3ELi4ELi3EEES1A_NSY_INS5_IJS1B_SG_EEENS5_IJSG_SB_EEEEEEEvS1G_EENS_8epilogue10collective18CollectiveEpilogueINS1N_23Sm100TmaWarpSpecializedILi4ELi2ELi32ELb0ELb0EEEJSH_NS5_IJNSY_ISE_SB_EES1S_EEESI_SK_SI_SK_NS1N_6fusion15FusionCallbacksIS1R_NS1U_17LinearCombinationISI_fSI_fLNS_15FloatRoundStyleE2EEESH_S1T_JEEENS4_5SM1004TMEM4LOAD26SM100_TMEM_LOAD_16dp32b32xES15_NS16_IS18_S1A_NSY_INS5_IJS1B_SE_EEENS5_IJSE_SB_EEEEEEENS4_39AutoVectorizingCopyWithAssumedAlignmentILi128EEENS4_14SM90_TMA_STOREES27_S29_S29_EEEvvEEEEvNT_6ParamsE,(.L_x_173 - _ZN7cutlass13device_kernelINS_4gemm6kernel13GemmUniversalIN4cute5tupleIJiiiiEEENS1_10collective13CollectiveMmaINS1_35MainloopSm100TmaUmmaWarpSpecializedILi5ELi2ELi4ENS5_IJNS4_1CILi1EEESB_SB_EEEEENS5_IJNSA_ILi64EEENSA_ILi256EEENSA_ILi128EEEEEENS_12float_e5m2_tENS5_IJSB_llEEESI_NS5_IJlSB_lEEENS4_8TiledMMAINS4_8MMA_AtomIJNS4_10MMA_TraitsINS4_19SM100_MMA_F8F6F4_SSEJSI_SI_fSE_SF_NS4_17integral_constantINS4_4UMMA5MajorELSR_1EEENSP_ISR_LSR_0EEENSP_INSQ_7ScaleInELSU_0EEESV_EEEEEENS4_6LayoutISC_NS5_IJNSA_ILi0EEESZ_SZ_EEEEENS5_IJNS4_10UnderscoreES12_S12_EEEEENS4_13SM90_TMA_LOADENS4_14ComposedLayoutINS4_7SwizzleILi2ELi4ELi3EEENS4_18smem_ptr_flag_bitsILi8EEENSY_INS5_IJSE_NSA_ILi8EEEEEENS5_IJSB_SE_EEEEEEEvNS4_8identityES15_NS16_INS17_ILi3ELi4ELi3EEES1A_NSY_INS5_IJS1B_SG_EEENS5_IJSG_SB_EEEEEEEvS1G_EENS_8epilogue10collective18CollectiveEpilogueINS1N_23Sm100TmaWarpSpecializedILi4ELi2ELi32ELb0ELb0EEEJSH_NS5_IJNSY_ISE_SB_EES1S_EEESI_SK_SI_SK_NS1N_6fusion15FusionCallbacksIS1R_NS1U_17LinearCombinationISI_fSI_fLNS_15FloatRoundStyleE2EEESH_S1T_JEEENS4_5SM1004TMEM4LOAD26SM100_TMEM_LOAD_16dp32b32xES15_NS16_IS18_S1A_NSY_INS5_IJS1B_SE_EEENS5_IJSE_SB_EEEEEEENS4_39AutoVectorizingCopyWithAssumedAlignmentILi128EEENS4_14SM90_TMA_STOREES27_S29_S29_EEEvvEEEEvNT_6ParamsE)
        .other          _ZN7cutlass13device_kernelINS_4gemm6kernel13GemmUniversalIN4cute5tupleIJiiiiEEENS1_10collective13CollectiveMmaINS1_35MainloopSm100TmaUmmaWarpSpecializedILi5ELi2ELi4ENS5_IJNS4_1CILi1EEESB_SB_EEEEENS5_IJNSA_ILi64EEENSA_ILi256EEENSA_ILi128EEEEEENS_12float_e5m2_tENS5_IJSB_llEEESI_NS5_IJlSB_lEEENS4_8TiledMMAINS4_8MMA_AtomIJNS4_10MMA_TraitsINS4_19SM100_MMA_F8F6F4_SSEJSI_SI_fSE_SF_NS4_17integral_constantINS4_4UMMA5MajorELSR_1EEENSP_ISR_LSR_0EEENSP_INSQ_7ScaleInELSU_0EEESV_EEEEEENS4_6LayoutISC_NS5_IJNSA_ILi0EEESZ_SZ_EEEEENS5_IJNS4_10UnderscoreES12_S12_EEEEENS4_13SM90_TMA_LOADENS4_14ComposedLayoutINS4_7SwizzleILi2ELi4ELi3EEENS4_18smem_ptr_flag_bitsILi8EEENSY_INS5_IJSE_NSA_ILi8EEEEEENS5_IJSB_SE_EEEEEEEvNS4_8identityES15_NS16_INS17_ILi3ELi4ELi3EEES1A_NSY_INS5_IJS1B_SG_EEENS5_IJSG_SB_EEEEEEEvS1G_EENS_8epilogue10collective18CollectiveEpilogueINS1N_23Sm100TmaWarpSpecializedILi4ELi2ELi32ELb0ELb0EEEJSH_NS5_IJNSY_ISE_SB_EES1S_EEESI_SK_SI_SK_NS1N_6fusion15FusionCallbacksIS1R_NS1U_17LinearCombinationISI_fSI_fLNS_15FloatRoundStyleE2EEESH_S1T_JEEENS4_5SM1004TMEM4LOAD26SM100_TMEM_LOAD_16dp32b32xES15_NS16_IS18_S1A_NSY_INS5_IJS1B_SE_EEENS5_IJSE_SB_EEEEEEENS4_39AutoVectorizingCopyWithAssumedAlignmentILi128EEENS4_14SM90_TMA_STOREES27_S29_S29_EEEvvEEEEvNT_6ParamsE,@"STO_CUDA_ENTRY STV_DEFAULT"
_ZN7cutlass13device_kernelINS_4gemm6kernel13GemmUniversalIN4cute5tupleIJiiiiEEENS1_10collective13CollectiveMmaINS1_35MainloopSm100TmaUmmaWarpSpecializedILi5ELi2ELi4ENS5_IJNS4_1CILi1EEESB_SB_EEEEENS5_IJNSA_ILi64EEENSA_ILi256EEENSA_ILi128EEEEEENS_12float_e5m2_tENS5_IJSB_llEEESI_NS5_IJlSB_lEEENS4_8TiledMMAINS4_8MMA_AtomIJNS4_10MMA_TraitsINS4_19SM100_MMA_F8F6F4_SSEJSI_SI_fSE_SF_NS4_17integral_constantINS4_4UMMA5MajorELSR_1EEENSP_ISR_LSR_0EEENSP_INSQ_7ScaleInELSU_0EEESV_EEEEEENS4_6LayoutISC_NS5_IJNSA_ILi0EEESZ_SZ_EEEEENS5_IJNS4_10UnderscoreES12_S12_EEEEENS4_13SM90_TMA_LOADENS4_14ComposedLayoutINS4_7SwizzleILi2ELi4ELi3EEENS4_18smem_ptr_flag_bitsILi8EEENSY_INS5_IJSE_NSA_ILi8EEEEEENS5_IJSB_SE_EEEEEEEvNS4_8identityES15_NS16_INS17_ILi3ELi4ELi3EEES1A_NSY_INS5_IJS1B_SG_EEENS5_IJSG_SB_EEEEEEEvS1G_EENS_8epilogue10collective18CollectiveEpilogueINS1N_23Sm100TmaWarpSpecializedILi4ELi2ELi32ELb0ELb0EEEJSH_NS5_IJNSY_ISE_SB_EES1S_EEESI_SK_SI_SK_NS1N_6fusion15FusionCallbacksIS1R_NS1U_17LinearCombinationISI_fSI_fLNS_15FloatRoundStyleE2EEESH_S1T_JEEENS4_5SM1004TMEM4LOAD26SM100_TMEM_LOAD_16dp32b32xES15_NS16_IS18_S1A_NSY_INS5_IJS1B_SE_EEENS5_IJSE_SB_EEEEEEENS4_39AutoVectorizingCopyWithAssumedAlignmentILi128EEENS4_14SM90_TMA_STOREES27_S29_S29_EEEvvEEEEvNT_6ParamsE:
[----:B------:R-:W1:Y:S01]  /*0000*/  LDC R1, c[0x0][0x37c] ;  /* 0x0000df00ff017b82 */ /* 0x000e620000000800 */
[----:B------:R-:W2:Y:S01]  /*0010*/  S2R R108, SR_TID.X ;  /* 0x00000000006c7919 */ /* 0x000ea20000002100 */
[----:B------:R-:W3:Y:S01]  /*0020*/  LDCU.64 UR4, c[0x0][0x890] ;  /* 0x00011200ff0477ac */ /* 0x000ee20008000a00 */
[----:B------:R-:W-:Y:S02]  /*0030*/  PRMT R96, RZ, 0x7610, R96 ;  /* 0x00007610ff607816 */ /* 0x000fe40000000060 */
[----:B------:R-:W-:Y:S01]  /*0040*/  ELECT P5, URZ, PT ;  /* 0x0000000000ff782f */ /* 0x000fe200038a0000 */
[----:B------:R-:W4:Y:S01]  /*0050*/  LDCU.64 UR46, c[0x0][0x358] ;  /* 0x00006b00ff2e77ac */ /* 0x000f220008000a00 */
[----:B---3--:R-:W-:-:S04]  /*0060*/  UISETP.NE.U32.AND UP0, UPT, UR4, URZ, UPT ;  /* 0x000000ff0400728c */ /* 0x008fc8000bf05070 */
[----:B------:R-:W-:Y:S01]  /*0070*/  UISETP.NE.AND.EX UP0, UPT, UR5, URZ, UPT, UP0 ;  /* 0x000000ff0500728c */ /* 0x000fe2000bf05300 */
[----:B--2---:R-:W-:-:S05]  /*0080*/  SHF.R.U32.HI R101, RZ, 0x5, R108 ;  /* 0x00000005ff657819 */ /* 0x004fca000001166c */
[----:B------:R-:W2:Y:S02]  /*0090*/  SHFL.IDX PT, R0, R101, RZ, 0x1f ;  /* 0x00001fff65007589 */ /* 0x000ea400000e0000 */
[----:B--2---:R-:W-:Y:S01]  /*00a0*/  R2UR UR8, R0 ;  /* 0x00000000000872ca */ /* 0x004fe200000e0000 */
[----:B-1--4-:R-:W-:-:S14]  /*00b0*/  BRA.U UP0, `(.L_x_0) ;  /* 0x00000001002c7547 */ /* 0x012fdc000b800000 */
[----:B------:R-:W1:Y:S02]  /*00c0*/  LDCU.64 UR6, c[0x0][0x888] ;  /* 0x00011100ff0677ac */ /* 0x000e640008000a00 */
[----:B-1----:R-:W-:-:S04]  /*00d0*/  UISETP.NE.U32.AND UP0, UPT, UR6, URZ, UPT ;  /* 0x000000ff0600728c */ /* 0x002fc8000bf05070 */
[----:B------:R-:W-:-:S09]  /*00e0*/  UISETP.NE.AND.EX UP0, UPT, UR7, URZ, UPT, UP0 ;  /* 0x000000ff0700728c */ /* 0x000fd2000bf05300 */
[----:B------:R-:W-:Y:S05]  /*00f0*/  BRA.U !UP0, `(.L_x_1) ;  /* 0x0000000108107547 */ /* 0x000fea000b800000 */
[----:B------:R-:W1:Y:S02]  /*0100*/  LDC.64 R2, c[0x0][0x888] ;  /* 0x00022200ff027b82 */ /* 0x000e640000000a00 */
[----:B-1----:R1:W5:Y:S01]  /*0110*/  LDG.E R49, desc[UR46][R2.64] ;  /* 0x0000002e02317981 */ /* 0x002362000c1e1900 */
[----:B------:R-:W-:Y:S01]  /*0120*/  HFMA2 R96, -RZ, RZ, 0, 5.9604644775390625e-08 ;  /* 0x00000001ff607431 */ /* 0x000fe200000001ff */
[----:B------:R-:W-:Y:S05]  /*0130*/  BRA `(.L_x_0) ;  /* 0x00000000000c7947 */ /* 0x000fea0003800000 */
.L_x_1:
[----:B------:R-:W1:Y:S01]  /*0140*/  LDCU UR6, c[0x0][0x880] ;  /* 0x00011000ff0677ac */ /* 0x000e620008000800 */
[----:B------:R-:W-:Y:S01]  /*0150*/  HFMA2 R96, -RZ, RZ, 0, 5.9604644775390625e-08 ;  /* 0x00000001ff607431 */ /* 0x000fe200000001ff */
[----:B-1----:R-:W-:-:S07]  /*0160*/  MOV R49, UR6 ;  /* 0x0000000600317c02 */ /* 0x002fce0008000f00 */
.L_x_0:
[----:B------:R-:W2:Y:S02]  /*0170*/  LDCU.64 UR6, c[0x0][0x8b0] ;  /* 0x00011600ff0677ac */ /* 0x000ea40008000a00 */
[----:B--2---:R-:W-:-:S04]  /*0180*/  UISETP.NE.U32.AND UP0, UPT, UR6, URZ, UPT ;  /* 0x000000ff0600728c */ /* 0x004fc8000bf05070 */
[----:B------:R-:W-:-:S09]  /*0190*/  UISETP.NE.AND.EX UP0, UPT, UR7, URZ, UPT, UP0 ;  /* 0x000000ff0700728c */ /* 0x000fd2000bf05300 */
[----:B------:R-:W-:Y:S05]  /*01a0*/  BRA.U UP0, `(.L_x_2) ;  /* 0x0000000100247547 */ /* 0x000fea000b800000 */
[----:B------:R-:W2:Y:S02]  /*01b0*/  LDCU.64 UR6, c[0x0][0x8a8] ;  /* 0x00011500ff0677ac */ /* 0x000ea40008000a00 */
[----:B--2---:R-:W-:-:S04]  /*01c0*/  UISETP.NE.U32.AND UP0, UPT, UR6, URZ, UPT ;  /* 0x000000ff0600728c */ /* 0x004fc8000bf05070 */
[----:B------:R-:W-:-:S09]  /*01d0*/  UISETP.NE.AND.EX UP0, UPT, UR7, URZ, UPT, UP0 ;  /* 0x000000ff0700728c */ /* 0x000fd2000bf05300 */
[----:B------:R-:W-:Y:S05]  /*01e0*/  BRA.U !UP0, `(.L_x_3) ;  /* 0x00000001080c7547 */ /* 0x000fea000b800000 */
[----:B-1----:R-:W1:Y:S02]  /*01f0*/  LDC.64 R2, c[0x0][0x8a8] ;  /* 0x00022a00ff027b82 */ /* 0x002e640000000a00 */
[----:B-1----:R2:W5:Y:S01]  /*0200*/  LDG.E R47, desc[UR46][R2.64] ;  /* 0x0000002e022f7981 */ /* 0x002562000c1e1900 */
[----:B------:R-:W-:Y:S05]  /*0210*/  BRA `(.L_x_2) ;  /* 0x0000000000087947 */ /* 0x000fea0003800000 */
.L_x_3:
[----:B------:R-:W2:Y:S02]  /*0220*/  LDCU UR6, c[0x0][0x8a0] ;  /* 0x00011400ff0677ac */ /* 0x000ea40008000800 */
[----:B--2---:R-:W-:Y:S02]  /*0230*/  MOV R47, UR6 ;  /* 0x00000006002f7c02 */ /* 0x004fe40008000f00 */
.L_x_2:
[----:B------:R-:W-:Y:S01]  /*0240*/  IMAD.U32 R0, RZ, RZ, UR8 ;  /* 0x00000008ff007e24 */ /* 0x000fe2000f8e00ff */
[----:B------:R-:W-:Y:S04]  /*0250*/  BSSY.RECONVERGENT B0, `(.L_x_4) ;  /* 0x000000c000007945 */ /* 0x000fe80003800200 */
[C---:B------:R-:W-:Y:S02]  /*0260*/  ISETP.NE.OR P1, PT, R0.reuse, 0x1, !P5 ;  /* 0x000000010000780c */ /* 0x040fe40006f25670 */
[----:B------:R-:W-:-:S11]  /*0270*/  ISETP.NE.OR P0, PT, R0, 0x3, !P5 ;  /* 0x000000030000780c */ /* 0x000fd60006f05670 */
[----:B------:R-:W-:Y:S05]  /*0280*/  @P1 BRA `(.L_x_5) ;  /* 0x0000000000201947 */ /* 0x000fea0003800000 */
[----:B------:R-:W3:Y:S02]  /*0290*/  LDCU.64 UR6, c[0x0][0x348] ;  /* 0x00006900ff0677ac */ /* 0x000ee40008000a00 */
[----:B---3--:R-:W-:Y:S02]  /*02a0*/  UIADD3 UR10, UP1, UPT, UR6, 0x80, URZ ;  /* 0x00000080060a7890 */ /* 0x008fe4000ff3e0ff */
[----:B------:R-:W-:Y:S02]  /*02b0*/  UIADD3 UR6, UP0, UPT, UR6, 0x180, URZ ;  /* 0x0000018006067890 */ /* 0x000fe4000ff1e0ff */
[----:B------:R-:W-:Y:S02]  /*02c0*/  UIADD3.X UR11, UPT, UPT, URZ, UR7, URZ, UP1, !UPT ;  /* 0x00000007ff0b7290 */ /* 0x000fe40008ffe4ff */
[----:B------:R-:W-:-:S07]  /*02d0*/  UIADD3.X UR7, UPT, UPT, URZ, UR7, URZ, UP0, !UPT ;  /* 0x00000007ff077290 */ /* 0x000fce00087fe4ff */
[----:B------:R3:W-:Y:S02]  /*02e0*/  UTMACCTL.PF [UR10] ;  /* 0x000000000a0079b9 */ /* 0x0007e40008040000 */
[----:B------:R3:W-:Y:S02]  /*02f0*/  UTMACCTL.PF [UR6] ;  /* 0x00000000060079b9 */ /* 0x0007e40008040000 */
[----:B---3--:R-:W-:Y:S01]  /*0300*/  NOP ;  /* 0x0000000000007918 */ /* 0x008fe20000000000 */
.L_x_5:
[----:B------:R-:W-:Y:S05]  /*0310*/  BSYNC.RECONVERGENT B0 ;  /* 0x0000000000007941 */ /* 0x000fea0003800200 */
.L_x_4:
[----:B------:R-:W-:Y:S04]  /*0320*/  BSSY.RECONVERGENT B0, `(.L_x_6) ;  /* 0x000000a000007945 */ /* 0x000fe80003800200 */
        /* <DEDUP_REMOVED lines=9> */
.L_x_7:
[----:B------:R-:W-:Y:S05]  /*03c0*/  BSYNC.RECONVERGENT B0 ;  /* 0x0000000000007941 */ /* 0x000fea0003800200 */
.L_x_6:
[----:B------:R-:W3:Y:S01]  /*03d0*/  LDCU.64 UR6, c[0x0][0x888] ;  /* 0x00011100ff0677ac */ /* 0x000ee20008000a00 */
[----:B------:R-:W-:Y:S02]  /*03e0*/  UISETP.EQ.U32.AND UP1, UPT, UR4, URZ, UPT ;  /* 0x000000ff0400728c */ /* 0x000fe4000bf22070 */
[----:B------:R-:W-:Y:S02]  /*03f0*/  UPLOP3.LUT UP2, UPT, UPT, UPT, UPT, 0x80, 0x8 ;  /* 0x000000000008789c */ /* 0x000fe40003f4f070 */
[----:B---3--:R-:W-:-:S04]  /*0400*/  UISETP.NE.U32.AND UP0, UPT, UR6, URZ, UPT ;  /* 0x000000ff0600728c */ /* 0x008fc8000bf05070 */
[----:B------:R-:W-:-:S04]  /*0410*/  UISETP.NE.AND.EX UP0, UPT, UR7, URZ, UPT, UP0 ;  /* 0x000000ff0700728c */ /* 0x000fc8000bf05300 */
[----:B------:R-:W-:-:S04]  /*0420*/  UISETP.EQ.OR.EX UP3, UPT, UR5, URZ, !UP0, UP1 ;  /* 0x000000ff0500728c */ /* 0x000fc8000c762710 */
[----:B------:R-:W-:-:S05]  /*0430*/  UP2UR UR50, UPR, URZ, 0x8 ;  /* 0x00000008ff327883 */ /* 0x000fca0008000000 */
[----:B------:R-:W-:Y:S07]  /*0440*/  BRA.U !UP3, `(.L_x_8) ;  /* 0x000000010b207547 */ /* 0x000fee000b800000 */
[----:B------:R-:W-:Y:S01]  /*0450*/  UISETP.NE.U32.AND UP2, UPT, UR4, URZ, UPT ;  /* 0x000000ff0400728c */ /* 0x000fe2000bf45070 */
[----:B-----5:R-:W-:Y:S01]  /*0460*/  FSETP.NEU.AND P0, PT, R49, RZ, PT ;  /* 0x000000ff3100720b */ /* 0x020fe20003f0d000 */
[----:B------:R-:W-:Y:S02]  /*0470*/  USEL UR4, URZ, 0xffffffff, UP0 ;  /* 0xffffffffff047887 */ /* 0x000fe40008000000 */
[----:B------:R-:W-:-:S10]  /*0480*/  UISETP.NE.AND.EX UP2, UPT, UR5, URZ, UPT, UP2 ;  /* 0x000000ff0500728c */ /* 0x000fd4000bf45320 */
[----:B------:R-:W-:Y:S01]  /*0490*/  VOTEU.ANY UP1, P0 ;  /* 0x0000000000ff7886 */ /* 0x000fe20000020100 */
[----:B------:R-:W-:-:S04]  /*04a0*/  @!UP2 USEL UR4, URZ, 0xffffffff, UP1 ;  /* 0xffffffffff04a887 */ /* 0x000fc80008800000 */
[----:B------:R-:W-:-:S04]  /*04b0*/  ULOP3.LUT UR4, UR4, 0x1, URZ, 0xc0, !UPT ;  /* 0x0000000104047892 */ /* 0x000fc8000f8ec0ff */
[----:B------:R-:W-:-:S11]  /*04c0*/  UISETP.NE.U32.AND UP2, UPT, UR4, 0x1, UPT ;  /* 0x000000010400788c */ /* 0x000fd6000bf45070 */
.L_x_8:
[----:B-12---:R-:W1:Y:S01]  /*04d0*/  SHFL.IDX PT, R2, R101, RZ, 0x1f ;  /* 0x00001fff65027589 */ /* 0x006e6200000e0000 */
[----:B------:R-:W-:-:S04]  /*04e0*/  UISETP.NE.AND UP1, UPT, UR8, 0x2, UPT ;  /* 0x000000020800788c */ /* 0x000fc8000bf25270 */
[----:B------:R-:W-:Y:S01]  /*04f0*/  USEL UR6, URZ, 0x1, UP1 ;  /* 0x00000001ff067887 */ /* 0x000fe20008800000 */
[----:B-1----:R-:W-:-:S13]  /*0500*/  ISETP.NE.AND P0, PT, R2, RZ, PT ;  /* 0x000000ff0200720c */ /* 0x002fda0003f05270 */
[----:B------:R-:W-:Y:S05]  /*0510*/  @P0 BRA `(.L_x_9) ;  /* 0x0000000000500947 */ /* 0x000fea0003800000 */
[----:B------:R-:W1:Y:S01]  /*0520*/  S2UR UR5, SR_CgaCtaId ;  /* 0x00000000000579c3 */ /* 0x000e620000008800 */
[----:B------:R-:W-:Y:S01]  /*0530*/  UMOV UR7, 0x400 ;  /* 0x0000040000077882 */ /* 0x000fe20000000000 */
[----:B------:R-:W-:Y:S01]  /*0540*/  UMOV UR4, 0x1 ;  /* 0x0000000100047882 */ /* 0x000fe20000000000 */
[----:B------:R-:W-:Y:S01]  /*0550*/  ELECT P0, URZ, PT ;  /* 0x0000000000ff782f */ /* 0x000fe20003800000 */
[----:B------:R-:W-:-:S04]  /*0560*/  UIADD3 UR10, UPT, UPT, -UR4, 0x100000, URZ ;  /* 0x00100000040a7890 */ /* 0x000fc8000fffe1ff */
[----:B------:R-:W-:Y:S02]  /*0570*/  USHF.L.U32 UR11, UR10, 0xb, URZ ;  /* 0x0000000b0a0b7899 */ /* 0x000fe400080006ff */
[----:B------:R-:W-:Y:S02]  /*0580*/  USHF.L.U32 UR10, UR10, 0x1, URZ ;  /* 0x000000010a0a7899 */ /* 0x000fe400080006ff */
[----:B-1----:R-:W-:Y:S01]  /*0590*/  ULEA UR5, UR5, UR7, 0x18 ;  /* 0x0000000705057291 */ /* 0x002fe2000f8ec0ff */
[----:B------:R-:W1:Y:S11]  /*05a0*/  FENCE.VIEW.ASYNC.S ;  /* 0x00000000000073c6 */ /* 0x000e760000000000 */
[----:B-1----:R1:W2:Y:S01]  /*05b0*/  SYNCS.EXCH.64 URZ, [UR5], UR10 ;  /* 0x0000000a05ff75b2 */ /* 0x0022a20008000100 */
[----:B------:R1:W3:Y:S01]  /*05c0*/  SYNCS.EXCH.64 URZ, [UR5+0x28], UR10 ;  /* 0x0000280a05ff75b2 */ /* 0x0002e20008000100 */
[----:B------:R1:W4:Y:S01]  /*05d0*/  SYNCS.EXCH.64 URZ, [UR5+0x8], UR10 ;  /* 0x0000080a05ff75b2 */ /* 0x0003220008000100 */
[----:B------:R1:W1:Y:S01]  /*05e0*/  SYNCS.EXCH.64 URZ, [UR5+0x30], UR10 ;  /* 0x0000300a05ff75b2 */ /* 0x0002620008000100 */
[----:B------:R1:W1:Y:S01]  /*05f0*/  SYNCS.EXCH.64 URZ, [UR5+0x10], UR10 ;  /* 0x0000100a05ff75b2 */ /* 0x0002620008000100 */
[----:B------:R1:W1:Y:S01]  /*0600*/  SYNCS.EXCH.64 URZ, [UR5+0x38], UR10 ;  /* 0x0000380a05ff75b2 */ /* 0x0002620008000100 */
[----:B------:R1:W1:Y:S01]  /*0610*/  SYNCS.EXCH.64 URZ, [UR5+0x18], UR10 ;  /* 0x0000180a05ff75b2 */ /* 0x0002620008000100 */
[----:B------:R1:W1:Y:S01]  /*0620*/  SYNCS.EXCH.64 URZ, [UR5+0x40], UR10 ;  /* 0x0000400a05ff75b2 */ /* 0x0002620008000100 */
[----:B------:R1:W1:Y:S01]  /*0630*/  SYNCS.EXCH.64 URZ, [UR5+0x20], UR10 ;  /* 0x0000200a05ff75b2 */ /* 0x0002620008000100 */
[----:B------:R1:W1:Y:S01]  /*0640*/  SYNCS.EXCH.64 URZ, [UR5+0x48], UR10 ;  /* 0x0000480a05ff75b2 */ /* 0x0002620008000100 */
[----:B------:R-:W-:Y:S01]  /*0650*/  NOP ;  /* 0x0000000000007918 */ /* 0x000fe20000000000 */
.L_x_9:
[----:B------:R-:W2:Y:S01]  /*0660*/  SHFL.IDX PT, R2, R101, RZ, 0x1f ;  /* 0x00001fff65027589 */ /* 0x000ea200000e0000 */
[----:B------:R-:W-:Y:S01]  /*0670*/  NOP ;  /* 0x0000000000007918 */ /* 0x000fe20000000000 */
[----:B--2---:R-:W-:-:S13]  /*0680*/  ISETP.NE.AND P0, PT, R2, 0x1, PT ;  /* 0x000000010200780c */ /* 0x004fda0003f05270 */
[----:B------:R-:W-:Y:S05]  /*0690*/  @P0 BRA `(.L_x_10) ;  /* 0x0000000000580947 */ /* 0x000fea0003800000 */
[----:B------:R-:W2:Y:S01]  /*06a0*/  S2UR UR7, SR_CgaCtaId ;  /* 0x00000000000779c3 */ /* 0x000ea20000008800 */
[----:B------:R-:W-:Y:S01]  /*06b0*/  UMOV UR9, 0x400 ;  /* 0x0000040000097882 */ /* 0x000fe20000000000 */
[----:B-1----:R-:W-:Y:S01]  /*06c0*/  UMOV UR5, 0x20 ;  /* 0x0000002000057882 */ /* 0x002fe20000000000 */
[----:B------:R-:W-:Y:S01]  /*06d0*/  UMOV UR4, 0x80 ;  /* 0x0000008000047882 */ /* 0x000fe20000000000 */
[----:B------:R-:W-:-:S04]  /*06e0*/  UIADD3 UR10, UPT, UPT, -UR5, 0x100000, URZ ;  /* 0x00100000050a7890 */ /* 0x000fc8000fffe1ff */
[----:B------:R-:W-:Y:S02]  /*06f0*/  USHF.L.U32 UR11, UR10, 0xb, URZ ;  /* 0x0000000b0a0b7899 */ /* 0x000fe400080006ff */
[----:B------:R-:W-:Y:S02]  /*0700*/  USHF.L.U32 UR10, UR10, 0x1, URZ ;  /* 0x000000010a0a7899 */ /* 0x000fe400080006ff */
[----:B------:R-:W-:-:S04]  /*0710*/  UIADD3 UR4, UPT, UPT, -UR4, 0x100000, URZ ;  /* 0x0010000004047890 */ /* 0x000fc8000fffe1ff */
[----:B------:R-:W-:Y:S02]  /*0720*/  USHF.L.U32 UR5, UR4, 0xb, URZ ;  /* 0x0000000b04057899 */ /* 0x000fe400080006ff */
[----:B------:R-:W-:Y:S01]  /*0730*/  USHF.L.U32 UR4, UR4, 0x1, URZ ;  /* 0x0000000104047899 */ /* 0x000fe200080006ff */
[----:B------:R-:W-:Y:S01]  /*0740*/  ELECT P0, URZ, PT ;  /* 0x0000000000ff782f */ /* 0x000fe20003800000 */
[----:B--2---:R-:W-:Y:S01]  /*0750*/  ULEA UR7, UR7, UR9, 0x18 ;  /* 0x0000000907077291 */ /* 0x004fe2000f8ec0ff */
[----:B------:R-:W1:Y:S11]  /*0760*/  FENCE.VIEW.ASYNC.S ;  /* 0x00000000000073c6 */ /* 0x000e760000000000 */
[----:B-1----:R2:W1:Y:S01]  /*0770*/  SYNCS.EXCH.64 URZ, [UR7+0x50], UR10 ;  /* 0x0000500a07ff75b2 */ /* 0x0024620008000100 */
[----:B------:R2:W1:Y:S01]  /*0780*/  SYNCS.EXCH.64 URZ, [UR7+0x70], UR4 ;  /* 0x0000700407ff75b2 */ /* 0x0004620008000100 */
[----:B------:R2:W1:Y:S01]  /*0790*/  SYNCS.EXCH.64 URZ, [UR7+0x58], UR10 ;  /* 0x0000580a07ff75b2 */ /* 0x0004620008000100 */
[----:B------:R2:W1:Y:S01]  /*07a0*/  SYNCS.EXCH.64 URZ, [UR7+0x78], UR4 ;  /* 0x0000780407ff75b2 */ /* 0x0004620008000100 */
[----:B------:R2:W1:Y:S01]  /*07b0*/  SYNCS.EXCH.64 URZ, [UR7+0x60], UR10 ;  /* 0x0000600a07ff75b2 */ /* 0x0004620008000100 */
[----:B------:R2:W1:Y:S01]  /*07c0*/  SYNCS.EXCH.64 URZ, [UR7+0x80], UR4 ;  /* 0x0000800407ff75b2 */ /* 0x0004620008000100 */
[----:B------:R2:W1:Y:S01]  /*07d0*/  SYNCS.EXCH.64 URZ, [UR7+0x68], UR10 ;  /* 0x0000680a07ff75b2 */ /* 0x0004620008000100 */
[----:B------:R2:W1:Y:S02]  /*07e0*/  SYNCS.EXCH.64 URZ, [UR7+0x88], UR4 ;  /* 0x0000880407ff75b2 */ /* 0x0004640008000100 */
[----:B--2---:R-:W-:Y:S01]  /*07f0*/  NOP ;  /* 0x0000000000007918 */ /* 0x004fe20000000000 */
.L_x_10:
[----:B------:R-:W2:Y:S01]  /*0800*/  SHFL.IDX PT, R2, R101, RZ, 0x1f ;  /* 0x00001fff65027589 */ /* 0x000ea200000e0000 */
[----:B------:R-:W-:Y:S01]  /*0810*/  NOP ;  /* 0x0000000000007918 */ /* 0x000fe20000000000 */
[----:B--2---:R-:W-:-:S13]  /*0820*/  ISETP.NE.AND P0, PT, R2, 0x3, PT ;  /* 0x000000030200780c */ /* 0x004fda0003f05270 */
[----:B------:R-:W-:Y:S05]  /*0830*/  @P0 BRA `(.L_x_11) ;  /* 0x0000000000300947 */ /* 0x000fea0003800000 */
[----:B-1----:R-:W1:Y:S01]  /*0840*/  S2UR UR5, SR_CgaCtaId ;  /* 0x00000000000579c3 */ /* 0x002e620000008800 */
        /* <DEDUP_REMOVED lines=8> */
[----:B-1----:R2:W1:Y:S01]  /*08d0*/  SYNCS.EXCH.64 URZ, [UR5+0x90], UR10 ;  /* 0x0000900a05ff75b2 */ /* 0x0024620008000100 */
[----:B------:R2:W1:Y:S02]  /*08e0*/  SYNCS.EXCH.64 URZ, [UR5+0x98], UR10 ;  /* 0x0000980a05ff75b2 */ /* 0x0004640008000100 */
[----:B--2---:R-:W-:Y:S01]  /*08f0*/  NOP ;  /* 0x0000000000007918 */ /* 0x004fe20000000000 */
.L_x_11:
[----:B------:R-:W2:Y:S01]  /*0900*/  SHFL.IDX PT, R2, R101, RZ, 0x1f ;  /* 0x00001fff65027589 */ /* 0x000ea200000e0000 */
[----:B------:R-:W-:Y:S01]  /*0910*/  NOP ;  /* 0x0000000000007918 */ /* 0x000fe20000000000 */
[----:B--2---:R-:W-:-:S13]  /*0920*/  ISETP.NE.AND P0, PT, R2, 0x4, PT ;  /* 0x000000040200780c */ /* 0x004fda0003f05270 */
[----:B------:R-:W-:Y:S05]  /*0930*/  @P0 BRA `(.L_x_12) ;  /* 0x00000000004c0947 */ /* 0x000fea0003800000 */
[----:B-1----:R-:W1:Y:S01]  /*0940*/  S2UR UR5, SR_CgaCtaId ;  /* 0x00000000000579c3 */ /* 0x002e620000008800 */
[----:B------:R-:W-:Y:S01]  /*0950*/  UMOV UR9, 0x100 ;  /* 0x0000010000097882 */ /* 0x000fe20000000000 */
[----:B------:R-:W-:Y:S01]  /*0960*/  UMOV UR7, 0x400 ;  /* 0x0000040000077882 */ /* 0x000fe20000000000 */
[----:B------:R-:W-:Y:S01]  /*0970*/  USEL UR9, UR9, 0xe0, UP2 ;  /* 0x000000e009097887 */ /* 0x000fe20009000000 */
[----:B------:R-:W-:Y:S01]  /*0980*/  UMOV UR4, 0x1 ;  /* 0x0000000100047882 */ /* 0x000fe20000000000 */
[----:B------:R-:W-:Y:S01]  /*0990*/  ELECT P0, URZ, PT ;  /* 0x0000000000ff782f */ /* 0x000fe20003800000 */
[----:B------:R-:W-:-:S04]  /*09a0*/  UIADD3 UR10, UPT, UPT, -UR4, 0x100000, URZ ;  /* 0x00100000040a7890 */ /* 0x000fc8000fffe1ff */
[----:B------:R-:W-:Y:S02]  /*09b0*/  USHF.L.U32 UR11, UR10, 0xb, URZ ;  /* 0x0000000b0a0b7899 */ /* 0x000fe400080006ff */
[----:B------:R-:W-:Y:S02]  /*09c0*/  USHF.L.U32 UR10, UR10, 0x1, URZ ;  /* 0x000000010a0a7899 */ /* 0x000fe400080006ff */
[----:B------:R-:W-:-:S04]  /*09d0*/  UIADD3 UR12, UPT, UPT, -UR9, 0x100000, URZ ;  /* 0x00100000090c7890 */ /* 0x000fc8000fffe1ff */
[----:B------:R-:W-:Y:S02]  /*09e0*/  USHF.L.U32 UR13, UR12, 0xb, URZ ;  /* 0x0000000b0c0d7899 */ /* 0x000fe400080006ff */
[----:B------:R-:W-:Y:S02]  /*09f0*/  USHF.L.U32 UR12, UR12, 0x1, URZ ;  /* 0x000000010c0c7899 */ /* 0x000fe400080006ff */
[----:B-1----:R-:W-:Y:S01]  /*0a00*/  ULEA UR5, UR5, UR7, 0x18 ;  /* 0x0000000705057291 */ /* 0x002fe2000f8ec0ff */
[----:B------:R-:W1:Y:S11]  /*0a10*/  FENCE.VIEW.ASYNC.S ;  /* 0x00000000000073c6 */ /* 0x000e760000000000 */
[----:B-1----:R2:W1:Y:S01]  /*0a20*/  SYNCS.EXCH.64 URZ, [UR5+0xa0], UR10 ;  /* 0x0000a00a05ff75b2 */ /* 0x0024620008000100 */
[----:B------:R2:W1:Y:S01]  /*0a30*/  SYNCS.EXCH.64 URZ, [UR5+0xb0], UR12 ;  /* 0x0000b00c05ff75b2 */ /* 0x0004620008000100 */
[----:B------:R2:W1:Y:S01]  /*0a40*/  SYNCS.EXCH.64 URZ, [UR5+0xa8], UR10 ;  /* 0x0000a80a05ff75b2 */ /* 0x0004620008000100 */
[----:B------:R2:W1:Y:S02]  /*0a50*/  SYNCS.EXCH.64 URZ, [UR5+0xb8], UR12 ;  /* 0x0000b80c05ff75b2 */ /* 0x0004640008000100 */
[----:B--2---:R-:W-:Y:S01]  /*0a60*/  NOP ;  /* 0x0000000000007918 */ /* 0x004fe20000000000 */
.L_x_12:
        /* <DEDUP_REMOVED lines=26> */
.L_x_13:
        /* <DEDUP_REMOVED lines=18> */
.L_x_14:
[----:B-1----:R-:W1:Y:S01]  /*0d30*/  S2UR UR5, SR_CTAID.X ;  /* 0x00000000000579c3 */ /* 0x002e620000002500 */
[----:B------:R-:W-:-:S05]  /*0d40*/  CS2R.32 R95, SR_CgaSize ;  /* 0x00000000005f7805 */ /* 0x000fca0000008a00 */
[----:B------:R-:W-:-:S05]  /*0d50*/  IMAD R95, R95, -0xa0, RZ ;  /* 0xffffff605f5f7824 */ /* 0x000fca00078e02ff */
[----:B------:R-:W-:-:S14]  /*0d60*/  R2UR UR9, R95 ;  /* 0x000000005f0972ca */ /* 0x000fdc00000e0000 */
[----:B------:R-:W2:Y:S01]  /*0d70*/  LDCU UR9, c[0x0][UR9+0x2b0] ;  /* 0x00005600090977ac */ /* 0x000ea20008000800 */
[----:B------:R-:W-:Y:S01]  /*0d80*/  NOP ;  /* 0x0000000000007918 */ /* 0x000fe20000000000 */
[----:B------:R-:W-:-:S05]  /*0d90*/  CS2R.32 R95, SR_CgaSize ;  /* 0x00000000005f7805 */ /* 0x000fca0000008a00 */
[----:B------:R-:W-:-:S05]  /*0da0*/  IMAD R95, R95, -0xa0, RZ ;  /* 0xffffff605f5f7824 */ /* 0x000fca00078e02ff */
[----:B------:R-:W-:-:S14]  /*0db0*/  R2UR UR7, R95 ;  /* 0x000000005f0772ca */ /* 0x000fdc00000e0000 */
[----:B------:R-:W3:Y:S01]  /*0dc0*/  LDCU UR7, c[0x0][UR7+0x2b4] ;  /* 0x00005680070777ac */ /* 0x000ee20008000800 */
[----:B------:R-:W4:Y:S08]  /*0dd0*/  S2UR UR4, SR_CTAID.Y ;  /* 0x00000000000479c3 */ /* 0x000f300000002600 */
[----:B------:R-:W3:Y:S01]  /*0de0*/  LDC R10, c[0x0][0xb24] ;  /* 0x0002c900ff0a7b82 */ /* 0x000ee20000000800 */
[----:B-1----:R-:W-:-:S02]  /*0df0*/  I2FP.F32.U32 R95, UR5 ;  /* 0x00000005005f7c45 */ /* 0x002fc40008201000 */
[----:B------:R-:W-:-:S05]  /*0e00*/  CS2R.32 R3, SR_CgaSize ;  /* 0x0000000000037805 */ /* 0x000fca0000008a00 */
[----:B------:R-:W-:-:S06]  /*0e10*/  IMAD R3, R3, -0xa0, RZ ;  /* 0xffffff6003037824 */ /* 0x000fcc00078e02ff */
[----:B------:R-:W1:Y:S01]  /*0e20*/  LDC R3, c[0x0][R3+0x2a0] ;  /* 0x0000a80003037b82 */ /* 0x000e620000000800 */
[----:B------:R-:W-:Y:S01]  /*0e30*/  MOV R15, UR5 ;  /* 0x00000005000f7c02 */ /* 0x000fe20008000f00 */
[----:B--2---:R-:W-:Y:S01]  /*0e40*/  FMUL R95, R95, UR9 ;  /* 0x000000095f5f7c20 */ /* 0x004fe20008400000 */
[----:B----4-:R-:W-:Y:S02]  /*0e50*/  I2FP.F32.U32 R94, UR4 ;  /* 0x00000004005e7c45 */ /* 0x010fe40008201000 */
[----:B------:R-:W-:-:S05]  /*0e60*/  CS2R.32 R2, SR_CgaSize ;  /* 0x0000000000027805 */ /* 0x000fca0000008a00 */
[----:B------:R-:W-:-:S06]  /*0e70*/  IMAD R2, R2, -0xa0, RZ ;  /* 0xffffff6002027824 */ /* 0x000fcc00078e02ff */
[----:B------:R-:W2:Y:S01]  /*0e80*/  LDC R2, c[0x0][R2+0x2a4] ;  /* 0x0000a90002027b82 */ /* 0x000ea20000000800 */
[----:B------:R-:W-:Y:S01]  /*0e90*/  MOV R14, UR4 ;  /* 0x00000004000e7c02 */ /* 0x000fe20008000f00 */
[----:B------:R-:W4:Y:S01]  /*0ea0*/  F2I.U32.TRUNC.NTZ R95, R95 ;  /* 0x0000005f005f7305 */ /* 0x000f22000020f000 */
[----:B---3--:R-:W-:-:S05]  /*0eb0*/  FMUL R94, R94, UR7 ;  /* 0x000000075e5e7c20 */ /* 0x008fca0008400000 */
[----:B------:R-:W-:Y:S01]  /*0ec0*/  BAR.SYNC.DEFER_BLOCKING 0x0 ;  /* 0x0000000000007b1d */ /* 0x000fe20000010000 */
[----:B------:R-:W-:-:S05]  /*0ed0*/  ISETP.GE.AND P0, PT, R10, 0x1, PT ;  /* 0x000000010a00780c */ /* 0x000fca0003f06270 */
[----:B------:R-:W3:Y:S02]  /*0ee0*/  F2I.U32.TRUNC.NTZ R94, R94 ;  /* 0x0000005e005e7305 */ /* 0x000ee4000020f000 */
[----:B------:R-:W2:Y:S01]  /*0ef0*/  S2UR UR36, SR_CTAID.Z ;  /* 0x00000000002479c3 */ /* 0x000ea20000002700 */
[----:B----4-:R-:W-:-:S05]  /*0f00*/  IADD3 R95, PT, PT, -R95, RZ, RZ ;  /* 0x000000ff5f5f7210 */ /* 0x010fca0007ffe1ff */
[----:B-1----:R-:W-:Y:S01]  /*0f10*/  IMAD R95, R3, R95, UR5 ;  /* 0x00000005035f7e24 */ /* 0x002fe2000f8e025f */
[----:B---3--:R-:W-:-:S05]  /*0f20*/  IADD3 R94, PT, PT, -R94, RZ, RZ ;  /* 0x000000ff5e5e7210 */ /* 0x008fca0007ffe1ff */
[----:B--2---:R-:W-:Y:S01]  /*0f30*/  IMAD R94, R2, R94, UR4 ;  /* 0x00000004025e7e24 */ /* 0x004fe2000f8e025e */
[----:B------:R-:W-:Y:S06]  /*0f40*/  @!P0 BRA `(.L_x_15) ;  /* 0x0000000000b88947 */ /* 0x000fec0003800000 */
[----:B------:R-:W1:Y:S01]  /*0f50*/  LDC.64 R4, c[0x0][0xb18] ;  /* 0x0002c600ff047b82 */ /* 0x000e620000000a00 */
[----:B------:R-:W-:-:S07]  /*0f60*/  ISETP.NE.AND P0, PT, R10, 0x1, PT ;  /* 0x000000010a00780c */ /* 0x000fce0003f05270 */
[----:B------:R-:W2:Y:S08]  /*0f70*/  LDC R9, c[0x0][0xb0c] ;  /* 0x0002c300ff097b82 */ /* 0x000eb00000000800 */
[----:B------:R-:W3:Y:S08]  /*0f80*/  LDC R12, c[0x0][0x370] ;  /* 0x0000dc00ff0c7b82 */ /* 0x000ef00000000800 */
[----:B------:R-:W4:Y:S01]  /*0f90*/  LDC R11, c[0x0][0x374] ;  /* 0x0000dd00ff0b7b82 */ /* 0x000f220000000800 */
[----:B-1----:R-:W-:-:S07]  /*0fa0*/  ISETP.NE.AND P1, PT, R4, 0x1, PT ;  /* 0x000000010400780c */ /* 0x002fce0003f25270 */
[----:B------:R-:W3:Y:S01]  /*0fb0*/  LDC.64 R6, c[0x0][0xb10] ;  /* 0x0002c400ff067b82 */ /* 0x000ee20000000a00 */
[----:B--2---:R-:W-:-:S07]  /*0fc0*/  ISETP.NE.AND P2, PT, R9, 0x1, PT ;  /* 0x000000010900780c */ /* 0x004fce0003f45270 */
[----:B------:R-:W1:Y:S08]  /*0fd0*/  LDC R8, c[0x0][0xb20] ;  /* 0x0002c800ff087b82 */ /* 0x000e700000000800 */
[----:B------:R-:W2:Y:S01]  /*0fe0*/  LDC.64 R2, c[0x0][0xb28] ;  /* 0x0002ca00ff027b82 */ /* 0x000ea20000000a00 */
[----:B----4-:R-:W-:-:S04]  /*0ff0*/  IMAD.HI.U32 R13, R11, R5, RZ ;  /* 0x000000050b0d7227 */ /* 0x010fc800078e00ff */
[----:B------:R-:W-:-:S04]  /*1000*/  IMAD.HI.U32 R5, R14, R5, RZ ;  /* 0x000000050e057227 */ /* 0x000fc800078e00ff */
[----:B---3--:R-:W-:-:S05]  /*1010*/  IMAD.HI.U32 R16, R12, R6, RZ ;  /* 0x000000060c107227 */ /* 0x008fca00078e00ff */
[-C--:B------:R-:W-:Y:S01]  /*1020*/  @P2 SHF.R.U32.HI R12, RZ, R7.reuse, R16 ;  /* 0x00000007ff0c2219 */ /* 0x080fe20000011610 */
[----:B------:R-:W-:Y:S01]  /*1030*/  IMAD.HI.U32 R16, R15, R6, RZ ;  /* 0x000000060f107227 */ /* 0x000fe200078e00ff */
[-C--:B-1----:R-:W-:Y:S02]  /*1040*/  @P1 SHF.R.U32.HI R11, RZ, R8.reuse, R13 ;  /* 0x00000008ff0b1219 */ /* 0x082fe4000001160d */
[----:B------:R-:W-:Y:S02]  /*1050*/  SHF.R.U32.HI R5, RZ, R8, R5 ;  /* 0x00000008ff057219 */ /* 0x000fe40000011605 */
[----:B------:R-:W-:Y:S02]  /*1060*/  SHF.R.U32.HI R16, RZ, R7, R16 ;  /* 0x00000007ff107219 */ /* 0x000fe40000011610 */
[----:B------:R-:W-:Y:S01]  /*1070*/  SEL R5, R14, R5, !P1 ;  /* 0x000000050e057207 */ /* 0x000fe20004800000 */
[----:B--2---:R-:W-:Y:S01]  /*1080*/  IMAD.HI.U32 R13, R11, R2, RZ ;  /* 0x000000020b0d7227 */ /* 0x004fe200078e00ff */
[----:B------:R-:W-:-:S03]  /*1090*/  SEL R16, R15, R16, !P2 ;  /* 0x000000100f107207 */ /* 0x000fc60005000000 */
[----:B------:R-:W-:Y:S01]  /*10a0*/  IMAD.HI.U32 R6, R12, R2, RZ ;  /* 0x000000020c067227 */ /* 0x000fe200078e00ff */
[----:B------:R-:W-:-:S04]  /*10b0*/  @P0 SHF.R.U32.HI R11, RZ, R3, R13 ;  /* 0x00000003ff0b0219 */ /* 0x000fc8000001160d */
[----:B------:R-:W-:Y:S01]  /*10c0*/  @P0 SHF.R.U32.HI R12, RZ, R3, R6 ;  /* 0x00000003ff0c0219 */ /* 0x000fe20000011606 */
[----:B------:R-:W-:-:S04]  /*10d0*/  IMAD R11, R11, R10, RZ ;  /* 0x0000000a0b0b7224 */ /* 0x000fc800078e02ff */
[----:B------:R-:W-:Y:S01]  /*10e0*/  IMAD R6, R12, R10, RZ ;  /* 0x0000000a0c067224 */ /* 0x000fe200078e02ff */
[----:B------:R-:W-:-:S04]  /*10f0*/  ISETP.GE.AND P1, PT, R5, R11, PT ;  /* 0x0000000b0500720c */ /* 0x000fc80003f26270 */
[----:B------:R-:W-:Y:S01]  /*1100*/  ISETP.GE.OR P1, PT, R16, R6, P1 ;  /* 0x000000061000720c */ /* 0x000fe20000f26670 */
[----:B------:R-:W-:-:S05]  /*1110*/  IMAD.HI.U32 R6, R5, R2, RZ ;  /* 0x0000000205067227 */ /* 0x000fca00078e00ff */
[----:B------:R-:W-:-:S04]  /*1120*/  SHF.R.U32.HI R6, RZ, R3, R6 ;  /* 0x00000003ff067219 */ /* 0x000fc80000011606 */
[----:B------:R-:W-:-:S03]  /*1130*/  SEL R6, R5, R6, !P0 ;  /* 0x0000000605067207 */ /* 0x000fc60004000000 */
[----:B------:R-:W-:Y:S01]  /*1140*/  @!P1 IMAD.HI.U32 R7, R16, R2, RZ ;  /* 0x0000000210079227 */ /* 0x000fe200078e00ff */
[----:B------:R-:W-:-:S04]  /*1150*/  IADD3 R2, PT, PT, -R6, RZ, RZ ;  /* 0x000000ff06027210 */ /* 0x000fc80007ffe1ff */
[----:B------:R-:W-:Y:S01]  /*1160*/  @!P1 SHF.R.U32.HI R3, RZ, R3, R7 ;  /* 0x00000003ff039219 */ /* 0x000fe20000011607 */
[----:B------:R-:W-:Y:S01]  /*1170*/  IMAD R2, R10, R2, R5 ;  /* 0x000000020a027224 */ /* 0x000fe200078e0205 */
[----:B------:R-:W-:Y:S02]  /*1180*/  IADD3 R7, PT, PT, -R5, RZ, RZ ;  /* 0x000000ff05077210 */ /* 0x000fe40007ffe1ff */
[----:B------:R-:W-:-:S03]  /*1190*/  @!P1 SEL R3, R16, R3, !P0 ;  /* 0x0000000310039207 */ /* 0x000fc60004000000 */
[----:B------:R-:W-:Y:S02]  /*11a0*/  IMAD R7, R4, R7, R14 ;  /* 0x0000000704077224 */ /* 0x000fe400078e020e */
[--C-:B------:R-:W-:Y:S02]  /*11b0*/  @!P1 IMAD.IADD R6, R6, 0x1, -R3.reuse ;  /* 0x0000000106069824 */ /* 0x100fe400078e0a03 */
[----:B------:R-:W-:Y:S01]  /*11c0*/  @!P1 IMAD R3, R2, R12, R3 ;  /* 0x0000000c02039224 */ /* 0x000fe200078e0203 */
[----:B------:R-:W-:Y:S01]  /*11d0*/  IADD3 R2, PT, PT, -R16, RZ, RZ ;  /* 0x000000ff10027210 */ /* 0x000fe20007ffe1ff */
[----:B------:R-:W-:Y:S02]  /*11e0*/  @!P1 IMAD R5, R6, R10, R16 ;  /* 0x0000000a06059224 */ /* 0x000fe400078e0210 */
[----:B------:R-:W-:Y:S02]  /*11f0*/  @!P1 IMAD.MOV.U32 R16, RZ, RZ, R3 ;  /* 0x000000ffff109224 */ /* 0x000fe400078e0003 */
[----:B------:R-:W-:-:S02]  /*1200*/  IMAD R2, R9, R2, R15 ;  /* 0x0000000209027224 */ /* 0x000fc400078e020f */
[----:B------:R-:W-:Y:S02]  /*1210*/  IMAD R14, R5, R4, R7 ;  /* 0x00000004050e7224 */ /* 0x000fe400078e0207 */
[----:B------:R-:W-:Y:S02]  /*1220*/  IMAD R15, R16, R9, R2 ;  /* 0x00000009100f7224 */ /* 0x000fe400078e0202 */
.L_x_15:
[----:B------:R-:W1:Y:S01]  /*1230*/  LDCU UR4, c[0x0][0xb30] ;  /* 0x00016600ff0477ac */ /* 0x000e620008000800 */
[----:B------:R-:W2:Y:S08]  /*1240*/  S2UR UR37, SR_CgaCtaId ;  /* 0x00000000002579c3 */ /* 0x000eb00000008800 */
[----:B------:R-:W3:Y:S01]  /*1250*/  LDC R40, c[0x0][0xb24] ;  /* 0x0002c900ff287b82 */ /* 0x000ee20000000800 */
[----:B-1----:R-:W-:-:S09]  /*1260*/  UISETP.NE.AND UP1, UPT, UR4, 0x1, UPT ;  /* 0x000000010400788c */ /* 0x002fd2000bf25270 */
[----:B--2---:R-:W-:Y:S05]  /*1270*/  BRA.U UP1, `(.L_x_16) ;  /* 0x0000000101407547 */ /* 0x004fea000b800000 */
[----:B------:R-:W1:Y:S08]  /*1280*/  LDC.64 R4, c[0x0][0xb10] ;  /* 0x0002c400ff047b82 */ /* 0x000e700000000a00 */
[----:B------:R-:W2:Y:S08]  /*1290*/  LDC.64 R2, c[0x0][0xb18] ;  /* 0x0002c600ff027b82 */ /* 0x000eb00000000a00 */
[----:B------:R-:W4:Y:S08]  /*12a0*/  LDC R6, c[0x0][0xb20] ;  /* 0x0002c800ff067b82 */ /* 0x000f300000000800 */
[----:B------:R-:W3:Y:S01]  /*12b0*/  LDC R7, c[0x0][0xb0c] ;  /* 0x0002c300ff077b82 */ /* 0x000ee20000000800 */
[----:B-1----:R-:W-:-:S05]  /*12c0*/  IMAD.HI.U32 R4, R15, R4, RZ ;  /* 0x000000040f047227 */ /* 0x002fca00078e00ff */
[----:B------:R-:W-:Y:S01]  /*12d0*/  SHF.R.U32.HI R4, RZ, R5, R4 ;  /* 0x00000005ff047219 */ /* 0x000fe20000011604 */
[----:B--2---:R-:W-:Y:S01]  /*12e0*/  IMAD.HI.U32 R3, R14, R3, RZ ;  /* 0x000000030e037227 */ /* 0x004fe200078e00ff */
[----:B------:R-:W-:-:S04]  /*12f0*/  ISETP.NE.AND P0, PT, R2, 0x1, PT ;  /* 0x000000010200780c */ /* 0x000fc80003f05270 */
[----:B----4-:R-:W-:-:S04]  /*1300*/  SHF.R.U32.HI R3, RZ, R6, R3 ;  /* 0x00000006ff037219 */ /* 0x010fc80000011603 */
[----:B------:R-:W-:Y:S02]  /*1310*/  SEL R3, R14, R3, !P0 ;  /* 0x000000030e037207 */ /* 0x000fe40004000000 */
[----:B---3--:R-:W-:-:S04]  /*1320*/  ISETP.NE.AND P1, PT, R7, 0x1, PT ;  /* 0x000000010700780c */ /* 0x008fc80003f25270 */
[----:B------:R-:W-:-:S05]  /*1330*/  SEL R4, R15, R4, !P1 ;  /* 0x000000040f047207 */ /* 0x000fca0004800000 */
[----:B------:R-:W-:Y:S02]  /*1340*/  IMAD.IADD R5, R3, 0x1, -R4 ;  /* 0x0000000103057824 */ /* 0x000fe400078e0a04 */
[----:B------:R-:W-:Y:S02]  /*1350*/  IMAD.IADD R3, R4, 0x1, -R3 ;  /* 0x0000000104037824 */ /* 0x000fe400078e0a03 */
[----:B------:R-:W-:Y:S02]  /*1360*/  IMAD R15, R5, R7, R15 ;  /* 0x00000007050f7224 */ /* 0x000fe400078e020f */
[----:B------:R-:W-:-:S07]  /*1370*/  IMAD R14, R3, R2, R14 ;  /* 0x00000002030e7224 */ /* 0x000fce00078e020e */
.L_x_16:
[----:B------:R-:W-:Y:S01]  /*1380*/  BAR.SYNC.DEFER_BLOCKING 0x0 ;  /* 0x0000000000007b1d */ /* 0x000fe20000010000 */
[----:B------:R-:W-:Y:S01]  /*1390*/  UISETP.NE.AND UP1, UPT, UR8, 0x2, UPT ;  /* 0x000000020800788c */ /* 0x000fe2000bf25270 */
[----:B------:R-:W-:Y:S02]  /*13a0*/  ISETP.NE.OR P5, PT, R0, 0x2, !P5 ;  /* 0x000000020000780c */ /* 0x000fe40006fa5670 */
[----:B------:R-:W-:-:S06]  /*13b0*/  LOP3.LUT R2, R108, 0x1f, RZ, 0xc0, !PT ;  /* 0x0000001f6c027812 */ /* 0x000fcc00078ec0ff */
[----:B------:R-:W-:Y:S05]  /*13c0*/  BRA.U UP1, `(.L_x_17) ;  /* 0x0000001101807547 */ /* 0x000fea000b800000 */
[----:B------:R-:W1:Y:S01]  /*13d0*/  LDCU UR13, c[0x0][0x38c] ;  /* 0x00007180ff0d77ac */ /* 0x000e620008000800 */
[----:B------:R-:W2:Y:S01]  /*13e0*/  LDC R8, c[0x0][0x370] ;  /* 0x0000dc00ff087b82 */ /* 0x000ea20000000800 */
[----:B------:R-:W-:Y:S01]  /*13f0*/  PLOP3.LUT P1, PT, PT, PT, UP2, 0x80, 0x8 ;  /* 0x000000000008781c */ /* 0x000fe20003f2f028 */
[----:B------:R-:W-:Y:S01]  /*1400*/  IMAD.MOV.U32 R17, RZ, RZ, 0x1 ;  /* 0x00000001ff117424 */ /* 0x000fe200078e00ff */
[----:B------:R-:W-:Y:S01]  /*1410*/  ISETP.EQ.OR P4, PT, R2, RZ, P5 ;  /* 0x000000ff0200720c */ /* 0x000fe20002f82670 */
[----:B------:R-:W-:Y:S01]  /*1420*/  IMAD.MOV.U32 R16, RZ, RZ, RZ ;  /* 0x000000ffff107224 */ /* 0x000fe200078e00ff */
[----:B------:R-:W-:Y:S02]  /*1430*/  PLOP3.LUT P1, PT, P1, PT, PT, 0x8, 0x80 ;  /* 0x000000000080781c */ /* 0x000fe40000f2e170 */
[----:B------:R-:W-:Y:S01]  /*1440*/  CS2R R12, SRZ ;  /* 0x00000000000c7805 */ /* 0x000fe2000001ff00 */
[----:B------:R-:W-:Y:S01]  /*1450*/  IMAD.MOV.U32 R11, RZ, RZ, 0x1 ;  /* 0x00000001ff0b7424 */ /* 0x000fe200078e00ff */
[----:B------:R-:W4:Y:S01]  /*1460*/  LDC R0, c[0x0][0x374] ;  /* 0x0000dd00ff007b82 */ /* 0x000f220000000800 */
[----:B------:R-:W2:Y:S01]  /*1470*/  LDCU.64 UR22, c[0x0][0x348] ;  /* 0x00006900ff1677ac */ /* 0x000ea20008000a00 */
[----:B------:R-:W-:Y:S01]  /*1480*/  UMOV UR6, URZ ;  /* 0x000000ff00067c82 */ /* 0x000fe20008000000 */
[----:B-1----:R-:W-:-:S04]  /*1490*/  UIADD3 UR5, UPT, UPT, UR13, 0x7f, URZ ;  /* 0x0000007f0d057890 */ /* 0x002fc8000fffe0ff */
[----:B------:R-:W-:-:S04]  /*14a0*/  USHF.R.S32.HI UR4, URZ, 0x1f, UR5 ;  /* 0x0000001fff047899 */ /* 0x000fc80008011405 */
[----:B------:R-:W-:-:S04]  /*14b0*/  ULEA.HI UR4, UR4, UR5, URZ, 0x7 ;  /* 0x0000000504047291 */ /* 0x000fc8000f8f38ff */
[----:B------:R-:W-:Y:S02]  /*14c0*/  USHF.R.S32.HI UR15, URZ, 0x7, UR4 ;  /* 0x00000007ff0f7899 */ /* 0x000fe40008011404 */
[----:B------:R-:W-:Y:S02]  /*14d0*/  UIADD3 UR4, UPT, UPT, UR13, -0x1, URZ ;  /* 0xffffffff0d047890 */ /* 0x000fe4000fffe0ff */
[----:B------:R-:W-:Y:S02]  /*14e0*/  UISETP.LT.U32.AND UP0, UPT, UR15, 0x5, UPT ;  /* 0x000000050f00788c */ /* 0x000fe4000bf01070 */
[----:B------:R-:W-:Y:S02]  /*14f0*/  UISETP.GE.U32.AND UP1, UPT, UR4, -0xff, UPT ;  /* 0xffffff010400788c */ /* 0x000fe4000bf26070 */
[----:B------:R-:W-:Y:S02]  /*1500*/  USEL UR14, UR15, 0x5, UP0 ;  /* 0x000000050f0e7887 */ /* 0x000fe40008000000 */
[----:B------:R-:W-:-:S02]  /*1510*/  UIADD3 UR13, UPT, UPT, UR13, 0xfe, URZ ;  /* 0x000000fe0d0d7890 */ /* 0x000fc4000fffe0ff */
[----:B------:R-:W-:Y:S02]  /*1520*/  UIADD3 UR5, UPT, UPT, UR14, -0x1, URZ ;  /* 0xffffffff0e057890 */ /* 0x000fe4000fffe0ff */
[----:B------:R-:W-:-:S03]  /*1530*/  UIADD3 UR7, UPT, UPT, UR15, -UR14, URZ ;  /* 0x8000000e0f077290 */ /* 0x000fc6000fffe0ff */
[----:B------:R-:W-:-:S04]  /*1540*/  @UP1 UIADD3 UR5, UPT, UPT, UR14, URZ, URZ ;  /* 0x000000ff0e051290 */ /* 0x000fc8000fffe0ff */
[----:B--2---:R-:W-:-:S12]  /*1550*/  UIADD3 UR5, UPT, UPT, UR5, 0x1, URZ ;  /* 0x0000000105057890 */ /* 0x004fd8000fffe0ff */
.L_x_35:
[----:B------:R-:W-:Y:S01]  /*1560*/  UISETP.NE.AND UP0, UPT, UR37, URZ, UPT ;  /* 0x000000ff2500728c */ /* 0x000fe2000bf05270 */
[----:B------:R-:W1:Y:S08]  /*1570*/  S2UR UR37, SR_CgaCtaId ;  /* 0x00000000002579c3 */ /* 0x000e700000008800 */
[----:B------:R-:W-:Y:S05]  /*1580*/  BRA.U UP0, `(.L_x_18) ;  /* 0x0000000100347547 */ /* 0x000fea000b800000 */
[----:B------:R-:W2:Y:S01]  /*1590*/  S2R R2, SR_CgaCtaId ;  /* 0x0000000000027919 */ /* 0x000ea20000008800 */
[----:B------:R-:W-:-:S04]  /*15a0*/  MOV R3, 0x400 ;  /* 0x0000040000037802 */ /* 0x000fc80000000f00 */
[----:B--2---:R-:W-:Y:S02]  /*15b0*/  LEA R2, R2, R3, 0x18 ;  /* 0x0000000302027211 */ /* 0x004fe400078ec0ff */
[----:B------:R-:W-:-:S03]  /*15c0*/  SHF.L.U32 R3, R11, 0x1f, RZ ;  /* 0x0000001f0b037819 */ /* 0x000fc600000006ff */
[----:B------:R-:W-:-:S04]  /*15d0*/  IMAD R2, R12, 0x8, R2 ;  /* 0x000000080c027824 */ /* 0x000fc800078e0202 */
[----:B------:R-:W2:Y:S02]  /*15e0*/  SYNCS.PHASECHK.TRANS64.TRYWAIT P0, [R2+URZ+0x110], R3 ;  /* 0x00011003020075a7 */ /* 0x000ea400080011ff */
[----:B--2---:R-:W-:Y:S05]  /*15f0*/  @!P0 BRA `(.L_x_19) ;  /* 0x0000007800a48947 */ /* 0x004fea0003800000 */
.L_x_126:
[----:B------:R-:W-:Y:S01]  /*1600*/  VIADD R12, R12, 0x1 ;  /* 0x000000010c0c7836 */ /* 0x000fe20000000000 */
[----:B------:R2:W-:Y:S04]  /*1610*/  SYNCS.ARRIVE.TRANS64.A1T0 RZ, [R2+URZ+0x100], RZ ;  /* 0x000100ff02ff79a7 */ /* 0x0005e800081000ff */
[----:B------:R-:W-:-:S04]  /*1620*/  ISETP.NE.AND P0, PT, R12, 0x2, PT ;  /* 0x000000020c00780c */ /* 0x000fc80003f05270 */
[----:B------:R-:W-:Y:S02]  /*1630*/  SEL R12, R12, RZ, P0 ;  /* 0x000000ff0c0c7207 */ /* 0x000fe40000000000 */
[----:B--2---:R-:W-:-:S04]  /*1640*/  SEL R2, RZ, 0x1, P0 ;  /* 0x00000001ff027807 */ /* 0x004fc80000000000 */
[----:B------:R-:W-:-:S07]  /*1650*/  LOP3.LUT R11, R11, R2, RZ, 0x3c, !PT ;  /* 0x000000020b0b7212 */ /* 0x000fce00078e3cff */
.L_x_18:
[----:B------:R-:W-:Y:S01]  /*1660*/  UMOV UR4, 0x400 ;  /* 0x0000040000047882 */ /* 0x000fe20000000000 */
[----:B------:R-:W-:Y:S01]  /*1670*/  SHF.L.U32 R2, R17, 0x1f, RZ ;  /* 0x0000001f11027819 */ /* 0x000fe200000006ff */
[----:B-1----:R-:W-:Y:S01]  /*1680*/  ULEA UR4, UR37, UR4, 0x18 ;  /* 0x0000000425047291 */ /* 0x002fe2000f8ec0ff */
[----:B------:R-:W-:Y:S01]  /*1690*/  R2UR UR34, R15 ;  /* 0x000000000f2272ca */ /* 0x000fe200000e0000 */
[----:B------:R-:W-:Y:S01]  /*16a0*/  UISETP.GE.U32.AND UP0, UPT, UR13, 0xff, UPT ;  /* 0x000000ff0d00788c */ /* 0x000fe2000bf06070 */
[----:B------:R-:W-:Y:S01]  /*16b0*/  R2UR UR11, R14 ;  /* 0x000000000e0b72ca */ /* 0x000fe200000e0000 */
[----:B------:R-:W-:Y:S01]  /*16c0*/  ULEA UR8, UR6, UR4, 0x3 ;  /* 0x0000000406087291 */ /* 0x000fe2000f8e18ff */
[----:B------:R-:W-:-:S08]  /*16d0*/  UMOV UR24, URZ ;  /* 0x000000ff00187c82 */ /* 0x000fd00008000000 */
[----:B------:R1:W2:Y:S01]  /*16e0*/  SYNCS.PHASECHK.TRANS64.TRYWAIT P0, [UR8+0x28], R2 ;  /* 0x00002802ff0075a7 */ /* 0x0002a20008001108 */
[----:B------:R-:W-:Y:S02]  /*16f0*/  USHF.L.U32 UR34, UR34, 0x6, URZ ;  /* 0x0000000622227899 */ /* 0x000fe400080006ff */
[----:B------:R-:W-:Y:S01]  /*1700*/  USHF.L.U32 UR11, UR11, 0x8, URZ ;  /* 0x000000080b0b7899 */ /* 0x000fe200080006ff */
[----:B------:R-:W-:Y:S11]  /*1710*/  BRA.U !UP0, `(.L_x_20) ;  /* 0x0000000108a87547 */ /* 0x000ff6000b800000 */
[----:B------:R-:W-:Y:S01]  /*1720*/  UMOV UR16, URZ ;  /* 0x000000ff00107c82 */ /* 0x000fe20008000000 */
[----:B------:R-:W-:-:S05]  /*1730*/  UMOV UR17, UR6 ;  /* 0x0000000600117c82 */ /* 0x000fca0008000000 */
.L_x_25:
[----:B-1----:R-:W-:Y:S01]  /*1740*/  ULEA UR33, UR17, UR4, 0x3 ;  /* 0x0000000411217291 */ /* 0x002fe2000f8e18ff */
[----:B--2---:R-:W-:Y:S01]  /*1750*/  @!P5 MOV R3, 0xa000 ;  /* 0x0000a0000003d802 */ /* 0x004fe20000000f00 */
[----:B--2---:R-:W-:Y:S10]  /*1760*/  @P0 BRA `(.L_x_21) ;  /* 0x00000000000c0947 */ /* 0x004ff40003800000 */
[----:B------:R-:W-:-:S04]  /*1770*/  SHF.L.U32 R4, R17, 0x1f, RZ ;  /* 0x0000001f11047819 */ /* 0x000fc800000006ff */
[----:B------:R-:W2:Y:S02]  /*1780*/  SYNCS.PHASECHK.TRANS64.TRYWAIT P0, [UR33+0x28], R4 ;  /* 0x00002804ff0075a7 */ /* 0x000ea40008001121 */
[----:B--2---:R-:W-:Y:S05]  /*1790*/  @!P0 BRA `(.L_x_22) ;  /* 0x0000007800508947 */ /* 0x004fea0003800000 */
.L_x_21:
[----:B------:R2:W-:Y:S01]  /*17a0*/  @!P5 SYNCS.ARRIVE.TRANS64 RZ, [UR33], R3 ;  /* 0x00000003ffffd9a7 */ /* 0x0005e20008000021 */
[----:B------:R-:W-:Y:S04]  /*17b0*/  BSSY.RECONVERGENT B0, `(.L_x_23) ;  /* 0x0000003000007945 */ /* 0x000fe80003800200 */
[----:B------:R-:W-:Y:S05]  /*17c0*/  @P4 BRA `(.L_x_24) ;  /* 0x0000000000044947 */ /* 0x000fea0003800000 */
[----:B------:R-:W-:Y:S05]  /*17d0*/  BPT.TRAP 0x1 ;  /* 0x000000040000795c */ /* 0x000fea0000300000 */
.L_x_24:
[----:B------:R-:W-:Y:S05]  /*17e0*/  BSYNC.RECONVERGENT B0 ;  /* 0x0000000000007941 */ /* 0x000fea0003800200 */
.L_x_23:
[----:B------:R-:W-:Y:S02]  /*17f0*/  UIADD3 UR6, UPT, UPT, UR17, 0x1, URZ ;  /* 0x0000000111067890 */ /* 0x000fe4000fffe0ff */
[----:B------:R-:W-:Y:S02]  /*1800*/  ULEA UR32, UR17, UR4, 0xd ;  /* 0x0000000411207291 */ /* 0x000fe4000f8e68ff */
[----:B------:R-:W-:Y:S02]  /*1810*/  UISETP.NE.AND UP0, UPT, UR6, 0x5, UPT ;  /* 0x000000050600788c */ /* 0x000fe4000bf05270 */
[----:B------:R-:W-:Y:S02]  /*1820*/  UIADD3 UR26, UP1, UPT, UR22, 0x80, URZ ;  /* 0x00000080161a7890 */ /* 0x000fe4000ff3e0ff */
[----:B------:R-:W-:Y:S02]  /*1830*/  USEL UR9, URZ, 0x1, UP0 ;  /* 0x00000001ff097887 */ /* 0x000fe40008000000 */
[----:B------:R-:W-:-:S02]  /*1840*/  USEL UR6, UR6, URZ, UP0 ;  /* 0x000000ff06067287 */ /* 0x000fc40008000000 */
[----:B------:R-:W-:Y:S02]  /*1850*/  UIADD3 UR20, UP0, UPT, UR22, 0x180, URZ ;  /* 0x0000018016147890 */ /* 0x000fe4000ff1e0ff */
[----:B------:R-:W-:Y:S01]  /*1860*/  ULEA UR8, UR6, UR4, 0x3 ;  /* 0x0000000406087291 */ /* 0x000fe2000f8e18ff */
[----:B------:R-:W-:Y:S01]  /*1870*/  LOP3.LUT R17, R17, UR9, RZ, 0x3c, !PT ;  /* 0x0000000911117c12 */ /* 0x000fe2000f8e3cff */
[----:B------:R-:W-:Y:S02]  /*1880*/  USHF.L.U32 UR35, UR16, 0x7, URZ ;  /* 0x0000000710237899 */ /* 0x000fe400080006ff */
[----:B------:R-:W-:Y:S01]  /*1890*/  UIADD3.X UR27, UPT, UPT, URZ, UR23, URZ, UP1, !UPT ;  /* 0x00000017ff1b7290 */ /* 0x000fe20008ffe4ff */
[----:B-1----:R-:W-:Y:S01]  /*18a0*/  SHF.L.U32 R2, R17, 0x1f, RZ ;  /* 0x0000001f11027819 */ /* 0x002fe200000006ff */
[----:B------:R-:W-:Y:S02]  /*18b0*/  UIADD3 UR32, UPT, UPT, UR32, 0x6400, URZ ;  /* 0x0000640020207890 */ /* 0x000fe4000fffe0ff */
[----:B------:R-:W-:Y:S01]  /*18c0*/  UIADD3.X UR21, UPT, UPT, URZ, UR23, URZ, UP0, !UPT ;  /* 0x00000017ff157290 */ /* 0x000fe200087fe4ff */
[----:B------:R1:W1:Y:S01]  /*18d0*/  SYNCS.PHASECHK.TRANS64.TRYWAIT P0, [UR8+0x28], R2 ;  /* 0x00002802ff0075a7 */ /* 0x0002620008001108 */
[----:B------:R-:W-:Y:S01]  /*18e0*/  ULEA UR8, UR17, UR4, 0xf ;  /* 0x0000000411087291 */ /* 0x000fe2000f8e78ff */
[----:B------:R-:W-:Y:S01]  /*18f0*/  UMOV UR18, 0x0 ;  /* 0x0000000000127882 */ /* 0x000fe20000000000 */
[----:B------:R-:W-:-:S02]  /*1900*/  UMOV UR19, 0x10000000 ;  /* 0x1000000000137882 */ /* 0x000fc40000000000 */
[----:B------:R-:W-:Y:S01]  /*1910*/  UIADD3 UR8, UPT, UPT, UR8, 0x10400, URZ ;  /* 0x0001040008087890 */ /* 0x000fe2000fffe0ff */
[----:B------:R1:W-:Y:S01]  /*1920*/  UTMALDG.3D [UR32], [UR26], desc[UR18] ;  /* 0x000012201a0075b4 */ /* 0x0003e20008011000 */
[----:B------:R-:W-:Y:S01]  /*1930*/  UMOV UR12, UR36 ;  /* 0x00000024000c7c82 */ /* 0x000fe20008000000 */
[----:B------:R-:W-:Y:S01]  /*1940*/  UMOV UR9, UR33 ;  /* 0x0000002100097c82 */ /* 0x000fe20008000000 */
[----:B------:R-:W-:Y:S01]  /*1950*/  UMOV UR10, UR35 ;  /* 0x00000023000a7c82 */ /* 0x000fe20008000000 */
[----:B------:R-:W-:Y:S01]  /*1960*/  UIADD3 UR16, UPT, UPT, UR16, 0x1, URZ ;  /* 0x0000000110107890 */ /* 0x000fe2000fffe0ff */
[----:B------:R-:W-:Y:S01]  /*1970*/  UMOV UR24, UR5 ;  /* 0x0000000500187c82 */ /* 0x000fe20008000000 */
[----:B------:R-:W-:Y:S02]  /*1980*/  UMOV UR17, UR6 ;  /* 0x0000000600117c82 */ /* 0x000fe40008000000 */
[----:B------:R1:W-:Y:S01]  /*1990*/  UTMALDG.3D [UR8], [UR20], desc[UR18] ;  /* 0x00001208140075b4 */ /* 0x0003e20008011000 */
[----:B------:R-:W-:-:S09]  /*19a0*/  UISETP.NE.AND UP0, UPT, UR16, UR5, UPT ;  /* 0x000000051000728c */ /* 0x000fd2000bf05270 */
[----:B------:R-:W-:Y:S05]  /*19b0*/  BRA.U UP0, `(.L_x_25) ;  /* 0xfffffffd00607547 */ /* 0x000fea000b83ffff */
.L_x_20:
[----:B-1----:R-:W-:Y:S01]  /*19c0*/  ULEA UR8, UR6, UR4, 0x3 ;  /* 0x0000000406087291 */ /* 0x002fe2000f8e18ff */
[----:B------:R-:W-:Y:S01]  /*19d0*/  SHF.L.U32 R2, R17, 0x1f, RZ ;  /* 0x0000001f11027819 */ /* 0x000fe200000006ff */
[----:B------:R-:W-:Y:S01]  /*19e0*/  @!P1 SYNCS.ARRIVE.TRANS64.A1T0 RZ, [UR4+0x98], RZ ;  /* 0x000098ffffff99a7 */ /* 0x000fe20008100004 */
[----:B------:R-:W-:-:S06]  /*19f0*/  UISETP.GT.AND UP0, UPT, UR15, UR14, UPT ;  /* 0x0000000e0f00728c */ /* 0x000fcc000bf04270 */
[----:B--2---:R1:W2:Y:S03]  /*1a00*/  SYNCS.PHASECHK.TRANS64.TRYWAIT P0, [UR8+0x28], R2 ;  /* 0x00002802ff0075a7 */ /* 0x0042a60008001108 */
[----:B------:R-:W-:Y:S05]  /*1a10*/  BRA.U !UP0, `(.L_x_26) ;  /* 0x0000000108ac7547 */ /* 0x000fea000b800000 */
[----:B------:R-:W-:Y:S01]  /*1a20*/  UIADD3 UR21, UPT, UPT, UR7, UR24, URZ ;  /* 0x0000001807157290 */ /* 0x000fe2000fffe0ff */
[----:B------:R-:W-:-:S11]  /*1a30*/  UMOV UR25, UR6 ;  /* 0x0000000600197c82 */ /* 0x000fd60008000000 */
.L_x_31:
[----:B-1----:R-:W-:Y:S01]  /*1a40*/  ULEA UR17, UR25, UR4, 0x3 ;  /* 0x0000000419117291 */ /* 0x002fe2000f8e18ff */
[----:B--2---:R-:W-:Y:S01]  /*1a50*/  @!P5 MOV R3, 0xa000 ;  /* 0x0000a0000003d802 */ /* 0x004fe20000000f00 */
[----:B--2---:R-:W-:Y:S10]  /*1a60*/  @P0 BRA `(.L_x_27) ;  /* 0x00000000000c0947 */ /* 0x004ff40003800000 */
[----:B------:R-:W-:-:S04]  /*1a70*/  SHF.L.U32 R4, R17, 0x1f, RZ ;  /* 0x0000001f11047819 */ /* 0x000fc800000006ff */
[----:B------:R-:W2:Y:S02]  /*1a80*/  SYNCS.PHASECHK.TRANS64.TRYWAIT P0, [UR17+0x28], R4 ;  /* 0x00002804ff0075a7 */ /* 0x000ea40008001111 */
[----:B--2---:R-:W-:Y:S05]  /*1a90*/  @!P0 BRA `(.L_x_28) ;  /* 0x0000007400a88947 */ /* 0x004fea0003800000 */
.L_x_27:
[----:B------:R2:W-:Y:S01]  /*1aa0*/  @!P5 SYNCS.ARRIVE.TRANS64 RZ, [UR17], R3 ;  /* 0x00000003ffffd9a7 */ /* 0x0005e20008000011 */
[----:B------:R-:W-:Y:S04]  /*1ab0*/  BSSY.RECONVERGENT B0, `(.L_x_29) ;  /* 0x0000003000007945 */ /* 0x000fe80003800200 */
[----:B------:R-:W-:Y:S05]  /*1ac0*/  @P4 BRA `(.L_x_30) ;  /* 0x0000000000044947 */ /* 0x000fea0003800000 */
[----:B------:R-:W-:Y:S05]  /*1ad0*/  BPT.TRAP 0x1 ;  /* 0x000000040000795c */ /* 0x000fea0000300000 */
.L_x_30:
[----:B------:R-:W-:Y:S05]  /*1ae0*/  BSYNC.RECONVERGENT B0 ;  /* 0x0000000000007941 */ /* 0x000fea0003800200 */
.L_x_29:
        /* <DEDUP_REMOVED lines=10> */
[----:B------:R-:W-:Y:S01]  /*1b90*/  UIADD3 UR16, UPT, UPT, UR16, 0x6400, URZ ;  /* 0x0000640010107890 */ /* 0x000fe2000fffe0ff */
[----:B-1----:R-:W-:Y:S01]  /*1ba0*/  SHF.L.U32 R2, R17, 0x1f, RZ ;  /* 0x0000001f11027819 */ /* 0x002fe200000006ff */
[----:B------:R-:W-:Y:S02]  /*1bb0*/  UIADD3.X UR31, UPT, UPT, URZ, UR23, URZ, UP1, !UPT ;  /* 0x00000017ff1f7290 */ /* 0x000fe40008ffe4ff */
[----:B------:R-:W-:Y:S01]  /*1bc0*/  UIADD3.X UR29, UPT, UPT, URZ, UR23, URZ, UP0, !UPT ;  /* 0x00000017ff1d7290 */ /* 0x000fe200087fe4ff */
[----:B------:R1:W1:Y:S01]  /*1bd0*/  SYNCS.PHASECHK.TRANS64.TRYWAIT P0, [UR8+0x28], R2 ;  /* 0x00002802ff0075a7 */ /* 0x0002620008001108 */
[----:B------:R-:W-:Y:S01]  /*1be0*/  ULEA UR8, UR25, UR4, 0xf ;  /* 0x0000000419087291 */ /* 0x000fe2000f8e78ff */
[----:B------:R-:W-:Y:S01]  /*1bf0*/  UMOV UR26, 0x0 ;  /* 0x00000000001a7882 */ /* 0x000fe20000000000 */
[----:B------:R-:W-:-:S02]  /*1c00*/  UMOV UR27, 0x10000000 ;  /* 0x10000000001b7882 */ /* 0x000fc40000000000 */
[----:B------:R-:W-:Y:S01]  /*1c10*/  UIADD3 UR8, UPT, UPT, UR8, 0x10400, URZ ;  /* 0x0001040008087890 */ /* 0x000fe2000fffe0ff */
[----:B------:R-:W-:Y:S01]  /*1c20*/  UMOV UR18, UR34 ;  /* 0x0000002200127c82 */ /* 0x000fe20008000000 */
[----:B------:R-:W-:Y:S01]  /*1c30*/  UMOV UR20, UR36 ;  /* 0x0000002400147c82 */ /* 0x000fe20008000000 */
[----:B------:R-:W-:Y:S01]  /*1c40*/  UMOV UR12, UR36 ;  /* 0x00000024000c7c82 */ /* 0x000fe20008000000 */
[----:B------:R-:W-:Y:S01]  /*1c50*/  UMOV UR9, UR17 ;  /* 0x0000001100097c82 */ /* 0x000fe20008000000 */
[----:B------:R-:W-:Y:S01]  /*1c60*/  UMOV UR10, UR19 ;  /* 0x00000013000a7c82 */ /* 0x000fe20008000000 */
[----:B------:R1:W-:Y:S01]  /*1c70*/  UTMALDG.3D [UR16], [UR30], desc[UR26] ;  /* 0x00001a101e0075b4 */ /* 0x0003e20008011000 */
[----:B------:R-:W-:Y:S01]  /*1c80*/  UIADD3 UR24, UPT, UPT, UR24, 0x1, URZ ;  /* 0x0000000118187890 */ /* 0x000fe2000fffe0ff */
[----:B------:R-:W-:-:S03]  /*1c90*/  UMOV UR25, UR6 ;  /* 0x0000000600197c82 */ /* 0x000fc60008000000 */
[----:B------:R-:W-:Y:S01]  /*1ca0*/  UISETP.NE.AND UP0, UPT, UR24, UR21, UPT ;  /* 0x000000151800728c */ /* 0x000fe2000bf05270 */
[----:B------:R1:W-:Y:S08]  /*1cb0*/  UTMALDG.3D [UR8], [UR28], desc[UR26] ;  /* 0x00001a081c0075b4 */ /* 0x0003f00008011000 */
[----:B------:R-:W-:Y:S05]  /*1cc0*/  BRA.U UP0, `(.L_x_31) ;  /* 0xfffffffd005c7547 */ /* 0x000fea000b83ffff */
.L_x_26:
[C---:B-1----:R-:W-:Y:S01]  /*1cd0*/  LEA R2, R16.reuse, UR4, 0x3 ;  /* 0x0000000410027c11 */ /* 0x042fe2000f8e18ff */
[----:B------:R-:W-:Y:S01]  /*1ce0*/  NOP ;  /* 0x0000000000007918 */ /* 0x000fe20000000000 */
[----:B--2---:R-:W-:Y:S02]  /*1cf0*/  SHF.L.U32 R3, R13, 0x1f, RZ ;  /* 0x0000001f0d037819 */ /* 0x004fe400000006ff */
[----:B------:R-:W-:Y:S02]  /*1d00*/  LEA R4, R16, UR4, 0x4 ;  /* 0x0000000410047c11 */ /* 0x000fe4000f8e20ff */
[----:B------:R-:W1:Y:S02]  /*1d10*/  SYNCS.PHASECHK.TRANS64.TRYWAIT P0, [R2+URZ+0xa0], R3 ;  /* 0x0000a003020075a7 */ /* 0x000e6400080011ff */
[----:B-1----:R-:W-:Y:S05]  /*1d20*/  @!P0 BRA `(.L_x_32) ;  /* 0x00000074001c8947 */ /* 0x002fea0003800000 */
.L_x_129:
[----:B------:R-:W2:Y:S01]  /*1d30*/  LDS.128 R4, [R4+0x130] ;  /* 0x0001300004047984 */ /* 0x000ea20000000c00 */
[----:B---3--:R-:W-:Y:S01]  /*1d40*/  ISETP.GE.AND P0, PT, R40, 0x1, PT ;  /* 0x000000012800780c */ /* 0x008fe20003f06270 */
[----:B-1----:R-:W-:Y:S01]  /*1d50*/  VIADD R2, R2, 0xb0 ;  /* 0x000000b002027836 */ /* 0x002fe20000000000 */
[----:B------:R-:W-:Y:S01]  /*1d60*/  @!PT LDS RZ, [RZ] ;  /* 0x00000000fffff984 */ /* 0x000fe20000000800 */
[----:B------:R-:W-:Y:S01]  /*1d70*/  @!PT LDS RZ, [RZ] ;  /* 0x00000000fffff984 */ /* 0x000fe20000000800 */
[----:B------:R-:W-:Y:S01]  /*1d80*/  @!PT LDS RZ, [RZ] ;  /* 0x00000000fffff984 */ /* 0x000fe20000000800 */
[----:B------:R-:W-:Y:S01]  /*1d90*/  @!PT LDS RZ, [RZ] ;  /* 0x00000000fffff984 */ /* 0x000fe20000000800 */
[----:B------:R1:W-:Y:S06]  /*1da0*/  MEMBAR.ALL.CTA ;  /* 0x0000000000007992 */ /* 0x0003ec0000008000 */
[----:B-1----:R-:W1:Y:S01]  /*1db0*/  FENCE.VIEW.ASYNC.S ;  /* 0x00000000000073c6 */ /* 0x002e620000000000 */
[----:B------:R-:W-:-:S04]  /*1dc0*/  PRMT R2, RZ, 0x654, R2 ;  /* 0x00000654ff027816 */ /* 0x000fc80000000002 */
[----:B-1----:R1:W-:Y:S01]  /*1dd0*/  SYNCS.ARRIVE.TRANS64.RED.A1T0 RZ, [R2+URZ], RZ ;  /* 0x000000ff02ff79a7 */ /* 0x0023e200081004ff */
[----:B--2---:R-:W-:-:S13]  /*1de0*/  LOP3.LUT P2, RZ, R6, 0x1, RZ, 0xc0, !PT ;  /* 0x0000000106ff7812 */ /* 0x004fda000784c0ff */
[----:B------:R-:W-:Y:S01]  /*1df0*/  @P2 SHF.R.U32.HI R3, RZ, 0x10, R5 ;  /* 0x00000010ff032819 */ /* 0x000fe20000011605 */
[----:B------:R-:W-:Y:S01]  /*1e00*/  VOTEU.ANY UP0, P2 ;  /* 0x0000000000ff7886 */ /* 0x000fe20001000100 */
[----:B------:R-:W-:Y:S02]  /*1e10*/  @P2 MOV R10, R4 ;  /* 0x00000004000a2202 */ /* 0x000fe40000000f00 */
[----:B------:R-:W-:Y:S02]  /*1e20*/  @P2 R2UR.BROADCAST UR8, R3 ;  /* 0x00000000030822ca */ /* 0x000fe400008e0000 */
[----:B------:R-:W-:-:S11]  /*1e30*/  @P2 LOP3.LUT R9, R5, 0xffff, RZ, 0xc0, !PT ;  /* 0x0000ffff05092812 */ /* 0x000fd600078ec0ff */
[----:B------:R-:W-:Y:S01]  /*1e40*/  @UP0 UMOV UR36, UR8 ;  /* 0x0000000800240c82 */ /* 0x000fe20008000000 */
[----:B-1----:R-:W-:Y:S05]  /*1e50*/  @!P0 BRA `(.L_x_33) ;  /* 0x0000000000b88947 */ /* 0x002fea0003800000 */
[----:B------:R-:W4:Y:S01]  /*1e60*/  LDC.64 R4, c[0x0][0xb18] ;  /* 0x0002c600ff047b82 */ /* 0x000f220000000a00 */
[----:B------:R-:W-:-:S07]  /*1e70*/  ISETP.NE.AND P3, PT, R40, 0x1, PT ;  /* 0x000000012800780c */ /* 0x000fce0003f65270 */
[----:B------:R-:W1:Y:S08]  /*1e80*/  LDC.64 R6, c[0x0][0xb10] ;  /* 0x0002c400ff067b82 */ /* 0x000e700000000a00 */
[----:B------:R-:W2:Y:S08]  /*1e90*/  LDC R14, c[0x0][0xb20] ;  /* 0x0002c800ff0e7b82 */ /* 0x000eb00000000800 */
[----:B------:R-:W3:Y:S01]  /*1ea0*/  LDC R15, c[0x0][0xb0c] ;  /* 0x0002c300ff0f7b82 */ /* 0x000ee20000000800 */
[----:B----4-:R-:W-:Y:S01]  /*1eb0*/  IMAD.HI.U32 R19, R0, R5, RZ ;  /* 0x0000000500137227 */ /* 0x010fe200078e00ff */
[----:B------:R-:W-:-:S03]  /*1ec0*/  ISETP.NE.AND P0, PT, R4, 0x1, PT ;  /* 0x000000010400780c */ /* 0x000fc60003f05270 */
[----:B------:R-:W-:-:S03]  /*1ed0*/  IMAD.HI.U32 R5, R9, R5, RZ ;  /* 0x0000000509057227 */ /* 0x000fc600078e00ff */
[----:B------:R-:W4:Y:S01]  /*1ee0*/  LDC.64 R2, c[0x0][0xb28] ;  /* 0x0002ca00ff027b82 */ /* 0x000f220000000a00 */
[----:B-1----:R-:W-:-:S04]  /*1ef0*/  IMAD.HI.U32 R20, R8, R6, RZ ;  /* 0x0000000608147227 */ /* 0x002fc800078e00ff */
[----:B------:R-:W-:Y:S01]  /*1f00*/  IMAD.HI.U32 R21, R10, R6, RZ ;  /* 0x000000060a157227 */ /* 0x000fe200078e00ff */
[----:B------:R-:W-:Y:S02]  /*1f10*/  SHF.R.U32.HI R20, RZ, R7, R20 ;  /* 0x00000007ff147219 */ /* 0x000fe40000011614 */
[-C--:B--2---:R-:W-:Y:S02]  /*1f20*/  SHF.R.U32.HI R19, RZ, R14.reuse, R19 ;  /* 0x0000000eff137219 */ /* 0x084fe40000011613 */
[----:B------:R-:W-:Y:S02]  /*1f30*/  SHF.R.U32.HI R5, RZ, R14, R5 ;  /* 0x0000000eff057219 */ /* 0x000fe40000011605 */
[----:B------:R-:W-:Y:S02]  /*1f40*/  SEL R19, R0, R19, !P0 ;  /* 0x0000001300137207 */ /* 0x000fe40004000000 */
[----:B------:R-:W-:Y:S02]  /*1f50*/  SHF.R.U32.HI R21, RZ, R7, R21 ;  /* 0x00000007ff157219 */ /* 0x000fe40000011615 */
[----:B---3--:R-:W-:-:S02]  /*1f60*/  ISETP.NE.AND P1, PT, R15, 0x1, PT ;  /* 0x000000010f00780c */ /* 0x008fc40003f25270 */
[----:B------:R-:W-:Y:S02]  /*1f70*/  SEL R5, R9, R5, !P0 ;  /* 0x0000000509057207 */ /* 0x000fe40004000000 */
[----:B------:R-:W-:Y:S02]  /*1f80*/  SEL R20, R8, R20, !P1 ;  /* 0x0000001408147207 */ /* 0x000fe40004800000 */
[----:B------:R-:W-:Y:S01]  /*1f90*/  SEL R21, R10, R21, !P1 ;  /* 0x000000150a157207 */ /* 0x000fe20004800000 */
[----:B----4-:R-:W-:-:S04]  /*1fa0*/  IMAD.HI.U32 R18, R19, R2, RZ ;  /* 0x0000000213127227 */ /* 0x010fc800078e00ff */
        /* <DEDUP_REMOVED lines=10> */
[----:B------:R-:W-:-:S04]  /*2050*/  @!P0 IMAD.HI.U32 R7, R21, R2, RZ ;  /* 0x0000000215078227 */ /* 0x000fc800078e00ff */
[----:B------:R-:W-:Y:S01]  /*2060*/  IMAD.MOV R2, RZ, RZ, -R6 ;  /* 0x000000ffff027224 */ /* 0x000fe200078e0a06 */
[----:B------:R-:W-:Y:S02]  /*2070*/  @!P0 SHF.R.U32.HI R3, RZ, R3, R7 ;  /* 0x00000003ff038219 */ /* 0x000fe40000011607 */
[----:B------:R-:W-:Y:S01]  /*2080*/  IADD3 R7, PT, PT, -R5, RZ, RZ ;  /* 0x000000ff05077210 */ /* 0x000fe20007ffe1ff */
[----:B------:R-:W-:Y:S01]  /*2090*/  IMAD R2, R40, R2, R5 ;  /* 0x0000000228027224 */ /* 0x000fe200078e0205 */
        /* <DEDUP_REMOVED lines=10> */
.L_x_33:
[----:B------:R-:W1:Y:S02]  /*2140*/  LDCU UR8, c[0x0][0xb30] ;  /* 0x00016600ff0877ac */ /* 0x000e640008000800 */
[----:B-1----:R-:W-:-:S09]  /*2150*/  UISETP.NE.AND UP0, UPT, UR8, 0x1, UPT ;  /* 0x000000010800788c */ /* 0x002fd2000bf05270 */
[----:B------:R-:W-:Y:S05]  /*2160*/  BRA.U UP0, `(.L_x_34) ;  /* 0x0000000100407547 */ /* 0x000fea000b800000 */
[----:B------:R-:W1:Y:S08]  /*2170*/  LDC.64 R4, c[0x0][0xb10] ;  /* 0x0002c400ff047b82 */ /* 0x000e700000000a00 */
[----:B------:R-:W2:Y:S08]  /*2180*/  LDC.64 R2, c[0x0][0xb18] ;  /* 0x0002c600ff027b82 */ /* 0x000eb00000000a00 */
[----:B------:R-:W3:Y:S08]  /*2190*/  LDC R6, c[0x0][0xb20] ;  /* 0x0002c800ff067b82 */ /* 0x000ef00000000800 */
[----:B------:R-:W4:Y:S01]  /*21a0*/  LDC R7, c[0x0][0xb0c] ;  /* 0x0002c300ff077b82 */ /* 0x000f220000000800 */
[----:B-1----:R-:W-:-:S05]  /*21b0*/  IMAD.HI.U32 R4, R10, R4, RZ ;  /* 0x000000040a047227 */ /* 0x002fca00078e00ff */
[----:B------:R-:W-:Y:S01]  /*21c0*/  SHF.R.U32.HI R4, RZ, R5, R4 ;  /* 0x00000005ff047219 */ /* 0x000fe20000011604 */
[----:B--2---:R-:W-:Y:S01]  /*21d0*/  IMAD.HI.U32 R3, R9, R3, RZ ;  /* 0x0000000309037227 */ /* 0x004fe200078e00ff */
[----:B------:R-:W-:-:S04]  /*21e0*/  ISETP.NE.AND P0, PT, R2, 0x1, PT ;  /* 0x000000010200780c */ /* 0x000fc80003f05270 */
[----:B---3--:R-:W-:-:S04]  /*21f0*/  SHF.R.U32.HI R3, RZ, R6, R3 ;  /* 0x00000006ff037219 */ /* 0x008fc80000011603 */
[----:B------:R-:W-:Y:S02]  /*2200*/  SEL R3, R9, R3, !P0 ;  /* 0x0000000309037207 */ /* 0x000fe40004000000 */
[----:B----4-:R-:W-:-:S04]  /*2210*/  ISETP.NE.AND P1, PT, R7, 0x1, PT ;  /* 0x000000010700780c */ /* 0x010fc80003f25270 */
[----:B------:R-:W-:-:S05]  /*2220*/  SEL R4, R10, R4, !P1 ;  /* 0x000000040a047207 */ /* 0x000fca0004800000 */
[----:B------:R-:W-:Y:S02]  /*2230*/  IMAD.IADD R5, R3, 0x1, -R4 ;  /* 0x0000000103057824 */ /* 0x000fe400078e0a04 */
[----:B------:R-:W-:Y:S02]  /*2240*/  IMAD.IADD R3, R4, 0x1, -R3 ;  /* 0x0000000104037824 */ /* 0x000fe400078e0a03 */
[----:B------:R-:W-:Y:S02]  /*2250*/  IMAD R10, R5, R7, R10 ;  /* 0x00000007050a7224 */ /* 0x000fe400078e020a */
[----:B------:R-:W-:-:S07]  /*2260*/  IMAD R9, R3, R2, R9 ;  /* 0x0000000203097224 */ /* 0x000fce00078e0209 */
.L_x_34:
[----:B------:R-:W-:Y:S01]  /*2270*/  VIADD R16, R16, 0x1 ;  /* 0x0000000110107836 */ /* 0x000fe20000000000 */
[----:B------:R-:W-:Y:S01]  /*2280*/  PLOP3.LUT P1, PT, PT, PT, PT, 0x80, 0x8 ;  /* 0x000000000008781c */ /* 0x000fe20003f2f070 */
[----:B------:R-:W-:Y:S02]  /*2290*/  IMAD.IADD R15, R10, 0x1, R95 ;  /* 0x000000010a0f7824 */ /* 0x000fe400078e025f */
[----:B------:R-:W-:Y:S01]  /*22a0*/  IMAD.IADD R14, R9, 0x1, R94 ;  /* 0x00000001090e7824 */ /* 0x000fe200078e025e */
[----:B------:R-:W-:-:S04]  /*22b0*/  ISETP.NE.AND P0, PT, R16, 0x2, PT ;  /* 0x000000021000780c */ /* 0x000fc80003f05270 */
[----:B------:R-:W-:Y:S02]  /*22c0*/  SEL R2, RZ, 0x1, P0 ;  /* 0x00000001ff027807 */ /* 0x000fe40000000000 */
[----:B------:R-:W-:Y:S02]  /*22d0*/  SEL R16, R16, RZ, P0 ;  /* 0x000000ff10107207 */ /* 0x000fe40000000000 */
[----:B------:R-:W-:Y:S01]  /*22e0*/  LOP3.LUT R13, R13, R2, RZ, 0x3c, !PT ;  /* 0x000000020d0d7212 */ /* 0x000fe200078e3cff */
[----:B------:R-:W-:Y:S06]  /*22f0*/  @P2 BRA `(.L_x_35) ;  /* 0xfffffff000982947 */ /* 0x000fec000383ffff */
[----:B------:R-:W-:Y:S01]  /*2300*/  UIADD3 UR4, UPT, UPT, UR4, 0x28, URZ ;  /* 0x0000002804047890 */ /* 0x000fe2000fffe0ff */
[----:B------:R-:W-:-:S03]  /*2310*/  SHF.L.U32 R2, R17, 0x1f, RZ ;  /* 0x0000001f11027819 */ /* 0x000fc600000006ff */
[----:B------:R-:W-:-:S09]  /*2320*/  ULEA UR5, UR6, UR4, 0x3 ;  /* 0x0000000406057291 */ /* 0x000fd2000f8e18ff */
[----:B------:R-:W1:Y:S02]  /*2330*/  SYNCS.PHASECHK.TRANS64.TRYWAIT P0, [UR5], R2 ;  /* 0x00000002ff0075a7 */ /* 0x000e640008001105 */
[----:B-1----:R-:W-:Y:S05]  /*2340*/  @!P0 BRA `(.L_x_36) ;  /* 0x0000006c00a88947 */ /* 0x002fea0003800000 */
.L_x_131:
[----:B------:R-:W-:-:S04]  /*2350*/  UIADD3 UR6, UPT, UPT, UR6, 0x1, URZ ;  /* 0x0000000106067890 */ /* 0x000fc8000fffe0ff */
[----:B------:R-:W-:-:S04]  /*2360*/  UISETP.NE.AND UP0, UPT, UR6, 0x5, UPT ;  /* 0x000000050600788c */ /* 0x000fc8000bf05270 */
[----:B------:R-:W-:Y:S02]  /*2370*/  USEL UR7, URZ, 0x1, UP0 ;  /* 0x00000001ff077887 */ /* 0x000fe40008000000 */
[----:B------:R-:W-:-:S04]  /*2380*/  USEL UR6, UR6, URZ, UP0 ;  /* 0x000000ff06067287 */ /* 0x000fc80008000000 */
[----:B------:R-:W-:Y:S01]  /*2390*/  ULEA UR5, UR6, UR4, 0x3 ;  /* 0x0000000406057291 */ /* 0x000fe2000f8e18ff */
[----:B-1----:R-:W-:-:S04]  /*23a0*/  LOP3.LUT R2, R17, UR7, RZ, 0x3c, !PT ;  /* 0x0000000711027c12 */ /* 0x002fc8000f8e3cff */
[----:B------:R-:W-:-:S04]  /*23b0*/  SHF.L.U32 R3, R2, 0x1f, RZ ;  /* 0x0000001f02037819 */ /* 0x000fc800000006ff */
[----:B------:R-:W1:Y:S02]  /*23c0*/  SYNCS.PHASECHK.TRANS64.TRYWAIT P0, [UR5], R3 ;  /* 0x00000003ff0075a7 */ /* 0x000e640008001105 */
[----:B-1----:R-:W-:Y:S05]  /*23d0*/  @!P0 BRA `(.L_x_37) ;  /* 0x0000006c009c8947 */ /* 0x002fea0003800000 */
.L_x_133:
[----:B------:R-:W-:-:S04]  /*23e0*/  UIADD3 UR6, UPT, UPT, UR6, 0x1, URZ ;  /* 0x0000000106067890 */ /* 0x000fc8000fffe0ff */
[----:B------:R-:W-:-:S04]  /*23f0*/  UISETP.NE.AND UP0, UPT, UR6, 0x5, UPT ;  /* 0x000000050600788c */ /* 0x000fc8000bf05270 */
[----:B------:R-:W-:Y:S02]  /*2400*/  USEL UR7, URZ, 0x1, UP0 ;  /* 0x00000001ff077887 */ /* 0x000fe40008000000 */
[----:B------:R-:W-:-:S04]  /*2410*/  USEL UR6, UR6, URZ, UP0 ;  /* 0x000000ff06067287 */ /* 0x000fc80008000000 */
[----:B------:R-:W-:Y:S01]  /*2420*/  ULEA UR5, UR6, UR4, 0x3 ;  /* 0x0000000406057291 */ /* 0x000fe2000f8e18ff */
[----:B------:R-:W-:-:S04]  /*2430*/  LOP3.LUT R2, R2, UR7, RZ, 0x3c, !PT ;  /* 0x0000000702027c12 */ /* 0x000fc8000f8e3cff */
[----:B-1----:R-:W-:-:S04]  /*2440*/  SHF.L.U32 R3, R2, 0x1f, RZ ;  /* 0x0000001f02037819 */ /* 0x002fc800000006ff */
[----:B------:R-:W1:Y:S02]  /*2450*/  SYNCS.PHASECHK.TRANS64.TRYWAIT P0, [UR5], R3 ;  /* 0x00000003ff0075a7 */ /* 0x000e640008001105 */
[----:B-1----:R-:W-:Y:S05]  /*2460*/  @!P0 BRA `(.L_x_38) ;  /* 0x0000006c00908947 */ /* 0x002fea0003800000 */
.L_x_135:
        /* <DEDUP_REMOVED lines=9> */
.L_x_137:
[----:B------:R-:W-:-:S04]  /*2500*/  UIADD3 UR6, UPT, UPT, UR6, 0x1, URZ ;  /* 0x0000000106067890 */ /* 0x000fc8000fffe0ff */
[----:B------:R-:W-:-:S04]  /*2510*/  UISETP.NE.AND UP0, UPT, UR6, 0x5, UPT ;  /* 0x000000050600788c */ /* 0x000fc8000bf05270 */
[----:B------:R-:W-:Y:S02]  /*2520*/  USEL UR5, URZ, 0x1, UP0 ;  /* 0x00000001ff057887 */ /* 0x000fe40008000000 */
[----:B------:R-:W-:-:S04]  /*2530*/  USEL UR6, UR6, URZ, UP0 ;  /* 0x000000ff06067287 */ /* 0x000fc80008000000 */
[----:B------:R-:W-:Y:S01]  /*2540*/  ULEA UR6, UR6, UR4, 0x3 ;  /* 0x0000000406067291 */ /* 0x000fe2000f8e18ff */
[----:B------:R-:W-:-:S04]  /*2550*/  LOP3.LUT R2, R2, UR5, RZ, 0x3c, !PT ;  /* 0x0000000502027c12 */ /* 0x000fc8000f8e3cff */
[----:B------:R-:W-:Y:S01]  /*2560*/  SHF.L.U32 R2, R2, 0x1f, RZ ;  /* 0x0000001f02027819 */ /* 0x000fe200000006ff */
[----:B-1--4-:R-:W-:-:S07]  /*2570*/  IMAD.U32 R0, RZ, RZ, UR6 ;  /* 0x00000006ff007e24 */ /* 0x012fce000f8e00ff */
.L_x_40:
[----:B-1----:R1:W2:Y:S02]  /*2580*/  SYNCS.PHASECHK.TRANS64.TRYWAIT P0, [R0+URZ], R2 ;  /* 0x00000002000075a7 */ /* 0x0022a400080011ff */
[----:B--2---:R-:W-:Y:S05]  /*2590*/  @!P0 NANOSLEEP.SYNCS 0x989680 ;  /* 0x009896800000895d */ /* 0x004fea0003900000 */
[----:B------:R-:W2:Y:S02]  /*25a0*/  @!P0 SYNCS.PHASECHK.TRANS64 P0, [R0+URZ], R2 ;  /* 0x00000002000085a7 */ /* 0x000ea400080010ff */
[----:B--2---:R-:W-:Y:S05]  /*25b0*/  @P0 EXIT ;  /* 0x000000000000094d */ /* 0x004fea0003800000 */
[----:B------:R-:W-:Y:S05]  /*25c0*/  BRA `(.L_x_40) ;  /* 0xfffffffc00ec7947 */ /* 0x000fea000383ffff */
.L_x_17:
[----:B------:R-:W-:-:S04]  /*25d0*/  UISETP.NE.AND UP1, UPT, UR37, URZ, UPT ;  /* 0x000000ff2500728c */ /* 0x000fc8000bf25270 */
[----:B------:R-:W-:-:S09]  /*25e0*/  UISETP.NE.OR UP1, UPT, UR8, 0x1, UP1 ;  /* 0x000000010800788c */ /* 0x000fd20008f25670 */
[----:B------:R-:W-:Y:S05]  /*25f0*/  BRA.U UP1, `(.L_x_41) ;  /* 0x0000000501487547 */ /* 0x000fea000b800000 */
[----:B------:R-:W-:Y:S01]  /*2600*/  ISETP.NE.AND P2, PT, R2, RZ, PT ;  /* 0x000000ff0200720c */ /* 0x000fe20003f45270 */
[----:B------:R-:W-:Y:S01]  /*2610*/  IMAD.MOV.U32 R12, RZ, RZ, 0x1 ;  /* 0x00000001ff0c7424 */ /* 0x000fe200078e00ff */
[----:B------:R-:W-:Y:S02]  /*2620*/  CS2R R10, SRZ ;  /* 0x00000000000a7805 */ /* 0x000fe4000001ff00 */
[----:B------:R-:W-:Y:S01]  /*2630*/  CS2R R8, SRZ ;  /* 0x0000000000087805 */ /* 0x000fe2000001ff00 */
[----:B------:R-:W-:Y:S01]  /*2640*/  UMOV UR4, 0x400 ;  /* 0x0000040000047882 */ /* 0x000fe20000000000 */
[----:B------:R-:W-:Y:S01]  /*2650*/  UMOV UR6, URZ ;  /* 0x000000ff00067c82 */ /* 0x000fe20008000000 */
[----:B------:R-:W-:-:S12]  /*2660*/  ULEA UR37, UR37, UR4, 0x18 ;  /* 0x0000000425257291 */ /* 0x000fd8000f8ec0ff */
.L_x_45:
[----:B------:R-:W-:Y:S02]  /*2670*/  LEA R0, R8, UR37, 0x3 ;  /* 0x0000002508007c11 */ /* 0x000fe4000f8e18ff */
[----:B------:R-:W-:-:S03]  /*2680*/  SHF.L.U32 R4, R9, 0x1f, RZ ;  /* 0x0000001f09047819 */ /* 0x000fc600000006ff */
[----:B------:R-:W-:Y:S01]  /*2690*/  VIADD R5, R0, 0x110 ;  /* 0x0000011000057836 */ /* 0x000fe20000000000 */
[----:B------:R-:W1:Y:S02]  /*26a0*/  SYNCS.PHASECHK.TRANS64.TRYWAIT P0, [R0+URZ+0x100], R4 ;  /* 0x00010004000075a7 */ /* 0x000e6400080011ff */
[----:B-1----:R-:W-:Y:S05]  /*26b0*/  @!P0 BRA `(.L_x_42) ;  /* 0x0000006c002c8947 */ /* 0x002fea0003800000 */
.L_x_138:
[----:B------:R-:W-:Y:S01]  /*26c0*/  ULEA UR5, UR6, UR37, 0x3 ;  /* 0x0000002506057291 */ /* 0x000fe2000f8e18ff */
[----:B-1----:R-:W-:Y:S01]  /*26d0*/  PRMT R0, RZ, 0x654, R5 ;  /* 0x00000654ff007816 */ /* 0x002fe20000000005 */
[----:B------:R-:W-:Y:S01]  /*26e0*/  @!P2 IMAD.MOV.U32 R4, RZ, RZ, 0x10 ;  /* 0x00000010ff04a424 */ /* 0x000fe200078e00ff */
[----:B------:R-:W-:Y:S01]  /*26f0*/  SHF.L.U32 R5, R12, 0x1f, RZ ;  /* 0x0000001f0c057819 */ /* 0x000fe200000006ff */
[----:B------:R-:W-:Y:S01]  /*2700*/  UIADD3 UR4, UPT, UPT, UR5, 0xa0, URZ ;  /* 0x000000a005047890 */ /* 0x000fe2000fffe0ff */
[----:B------:R1:W-:Y:S05]  /*2710*/  SYNCS.ARRIVE.TRANS64.RED.A1T0 RZ, [R0+URZ], RZ ;  /* 0x000000ff00ff79a7 */ /* 0x0003ea00081004ff */
[----:B------:R-:W-:Y:S01]  /*2720*/  IMAD.U32 R6, RZ, RZ, UR4 ;  /* 0x00000004ff067e24 */ /* 0x000fe2000f8e00ff */
[----:B------:R-:W2:Y:S04]  /*2730*/  SYNCS.PHASECHK.TRANS64.TRYWAIT P0, [UR5+0xb0], R5 ;  /* 0x0000b005ff0075a7 */ /* 0x000ea80008001105 */
[----:B------:R-:W-:Y:S01]  /*2740*/  PRMT R6, R2, 0x654, R6 ;  /* 0x0000065402067816 */ /* 0x000fe20000000006 */
[----:B-12---:R-:W-:Y:S06]  /*2750*/  @!P0 BRA `(.L_x_43) ;  /* 0x0000006c00188947 */ /* 0x006fec0003800000 */
.L_x_140:
[----:B------:R-:W-:Y:S01]  /*2760*/  ULEA UR4, UR6, UR37, 0x4 ;  /* 0x0000002506047291 */ /* 0x000fe2000f8e20ff */
[----:B------:R-:W-:Y:S01]  /*2770*/  SEL R3, R6, R3, !P2 ;  /* 0x0000000306037207 */ /* 0x000fe20005000000 */
[----:B------:R-:W-:Y:S01]  /*2780*/  UIADD3 UR5, UPT, UPT, UR5, 0xa0, URZ ;  /* 0x000000a005057890 */ /* 0x000fe2000fffe0ff */
[----:B-1----:R-:W-:Y:S01]  /*2790*/  LEA R0, R11, UR37, 0x3 ;  /* 0x000000250b007c11 */ /* 0x002fe2000f8e18ff */
[----:B------:R-:W-:Y:S01]  /*27a0*/  UIADD3 UR4, UPT, UPT, UR4, 0x130, URZ ;  /* 0x0000013004047890 */ /* 0x000fe2000fffe0ff */
[----:B------:R1:W-:Y:S01]  /*27b0*/  @!P2 SYNCS.ARRIVE.TRANS64.RED RZ, [R3+URZ], R4 ;  /* 0x0000000403ffa9a7 */ /* 0x0003e200080004ff */
[----:B------:R-:W-:Y:S01]  /*27c0*/  UIADD3 UR6, UPT, UPT, UR6, 0x1, URZ ;  /* 0x0000000106067890 */ /* 0x000fe2000fffe0ff */
[----:B------:R-:W-:-:S03]  /*27d0*/  VIADD R8, R8, 0x1 ;  /* 0x0000000108087836 */ /* 0x000fc60000000000 */
[----:B------:R-:W-:Y:S02]  /*27e0*/  UISETP.NE.AND UP0, UPT, UR6, 0x2, UPT ;  /* 0x000000020600788c */ /* 0x000fe4000bf05270 */
[----:B------:R-:W-:Y:S01]  /*27f0*/  ISETP.NE.AND P0, PT, R8, 0x2, PT ;  /* 0x000000020800780c */ /* 0x000fe20003f05270 */
[----:B------:R-:W-:Y:S06]  /*2800*/  UGETNEXTWORKID.BROADCAST [UR4], [UR5] ;  /* 0x00000000040073ca */ /* 0x000fec0008000100 */
[----:B------:R-:W-:Y:S02]  /*2810*/  USEL UR4, URZ, 0x1, UP0 ;  /* 0x00000001ff047887 */ /* 0x000fe40008000000 */
[----:B------:R-:W-:-:S04]  /*2820*/  USEL UR6, UR6, URZ, UP0 ;  /* 0x000000ff06067287 */ /* 0x000fc80008000000 */
[----:B------:R-:W-:Y:S02]  /*2830*/  LOP3.LUT R12, R12, UR4, RZ, 0x3c, !PT ;  /* 0x000000040c0c7c12 */ /* 0x000fe4000f8e3cff */
[----:B-1----:R-:W-:-:S04]  /*2840*/  SHF.L.U32 R4, R10, 0x1f, RZ ;  /* 0x0000001f0a047819 */ /* 0x002fc800000006ff */
[----:B------:R-:W1:Y:S02]  /*2850*/  SYNCS.PHASECHK.TRANS64.TRYWAIT P1, [R0+URZ+0xa0], R4 ;  /* 0x0000a004000075a7 */ /* 0x000e6400080211ff */
[----:B-1----:R-:W-:Y:S05]  /*2860*/  @!P1 BRA `(.L_x_44) ;  /* 0x0000006800ec9947 */ /* 0x002fea0003800000 */
.L_x_141:
[C---:B-1----:R-:W-:Y:S01]  /*2870*/  LEA R4, R11.reuse, UR37, 0x4 ;  /* 0x000000250b047c11 */ /* 0x042fe2000f8e20ff */
[----:B------:R-:W-:Y:S01]  /*2880*/  VIADD R0, R0, 0xb0 ;  /* 0x000000b000007836 */ /* 0x000fe20000000000 */
[----:B------:R-:W-:Y:S01]  /*2890*/  SEL R8, R8, RZ, P0 ;  /* 0x000000ff08087207 */ /* 0x000fe20000000000 */
[----:B------:R-:W-:-:S03]  /*28a0*/  VIADD R11, R11, 0x1 ;  /* 0x000000010b0b7836 */ /* 0x000fc60000000000 */
[----:B------:R-:W1:Y:S01]  /*28b0*/  LDS.128 R4, [R4+0x130] ;  /* 0x0001300004047984 */ /* 0x000e620000000c00 */
[----:B------:R-:W-:Y:S02]  /*28c0*/  PRMT R0, RZ, 0x654, R0 ;  /* 0x00000654ff007816 */ /* 0x000fe40000000000 */
[C---:B------:R-:W-:Y:S01]  /*28d0*/  ISETP.NE.AND P1, PT, R11.reuse, 0x2, PT ;  /* 0x000000020b00780c */ /* 0x040fe20003f25270 */
[----:B------:R-:W-:Y:S01]  /*28e0*/  @!PT LDS RZ, [RZ] ;  /* 0x00000000fffff984 */ /* 0x000fe20000000800 */
[----:B------:R-:W-:Y:S01]  /*28f0*/  @!PT LDS RZ, [RZ] ;  /* 0x00000000fffff984 */ /* 0x000fe20000000800 */
[----:B------:R-:W-:Y:S01]  /*2900*/  @!PT LDS RZ, [RZ] ;  /* 0x00000000fffff984 */ /* 0x000fe20000000800 */
[----:B------:R-:W-:Y:S01]  /*2910*/  @!PT LDS RZ, [RZ] ;  /* 0x00000000fffff984 */ /* 0x000fe20000000800 */
[----:B------:R2:W-:Y:S06]  /*2920*/  MEMBAR.ALL.CTA ;  /* 0x0000000000007992 */ /* 0x0005ec0000008000 */
[----:B--2---:R-:W2:Y:S01]  /*2930*/  FENCE.VIEW.ASYNC.S ;  /* 0x00000000000073c6 */ /* 0x004ea20000000000 */
[----:B------:R-:W-:Y:S01]  /*2940*/  SEL R11, R11, RZ, P1 ;  /* 0x000000ff0b0b7207 */ /* 0x000fe20000800000 */
[----:B--2---:R2:W-:Y:S01]  /*2950*/  SYNCS.ARRIVE.TRANS64.RED.A1T0 RZ, [R0+URZ], RZ ;  /* 0x000000ff00ff79a7 */ /* 0x0045e200081004ff */
[----:B-1----:R-:W-:-:S02]  /*2960*/  LOP3.LUT P3, RZ, R6, 0x1, RZ, 0xc0, !PT ;  /* 0x0000000106ff7812 */ /* 0x002fc4000786c0ff */
[----:B------:R-:W-:-:S04]  /*2970*/  SEL R4, RZ, 0x1, P1 ;  /* 0x00000001ff047807 */ /* 0x000fc80000800000 */
[----:B------:R-:W-:Y:S02]  /*2980*/  LOP3.LUT R10, R10, R4, RZ, 0x3c, !PT ;  /* 0x000000040a0a7212 */ /* 0x000fe400078e3cff */
[----:B--2---:R-:W-:-:S04]  /*2990*/  SEL R0, RZ, 0x1, P0 ;  /* 0x00000001ff007807 */ /* 0x004fc80000000000 */
[----:B------:R-:W-:Y:S01]  /*29a0*/  LOP3.LUT R9, R9, R0, RZ, 0x3c, !PT ;  /* 0x0000000009097212 */ /* 0x000fe200078e3cff */
[----:B------:R-:W-:Y:S06]  /*29b0*/  @P3 BRA `(.L_x_45) ;  /* 0xfffffffc002c3947 */ /* 0x000fec000383ffff */
[----:B------:R-:W-:Y:S01]  /*29c0*/  ULEA UR5, UR6, UR37, 0x3 ;  /* 0x0000002506057291 */ /* 0x000fe2000f8e18ff */
[----:B------:R-:W-:-:S08]  /*29d0*/  SHF.L.U32 R2, R12, 0x1f, RZ ;  /* 0x0000001f0c027819 */ /* 0x000fd000000006ff */
[----:B------:R-:W1:Y:S02]  /*29e0*/  SYNCS.PHASECHK.TRANS64 P0, [UR5+0xb0], R2 ;  /* 0x0000b002ff0075a7 */ /* 0x000e640008001005 */
[----:B-1----:R-:W-:Y:S05]  /*29f0*/  @P0 BRA `(.L_x_46) ;  /* 0x0000000000080947 */ /* 0x002fea0003800000 */
[----:B------:R-:W1:Y:S02]  /*2a00*/  SYNCS.PHASECHK.TRANS64.TRYWAIT P0, [UR5+0xb0], R2 ;  /* 0x0000b002ff0075a7 */ /* 0x000e640008001105 */
[----:B-1----:R-:W-:Y:S05]  /*2a10*/  @!P0 BRA `(.L_x_47) ;  /* 0x0000006800948947 */ /* 0x002fea0003800000 */
.L_x_46:
[----:B------:R-:W-:-:S04]  /*2a20*/  UIADD3 UR4, UPT, UPT, UR6, 0x1, URZ ;  /* 0x0000000106047890 */ /* 0x000fc8000fffe0ff */
[----:B------:R-:W-:-:S04]  /*2a30*/  UISETP.NE.AND UP0, UPT, UR4, 0x2, UPT ;  /* 0x000000020400788c */ /* 0x000fc8000bf05270 */
[----:B------:R-:W-:Y:S02]  /*2a40*/  USEL UR7, URZ, 0x1, UP0 ;  /* 0x00000001ff077887 */ /* 0x000fe40008000000 */
[----:B------:R-:W-:-:S04]  /*2a50*/  USEL UR4, UR4, URZ, UP0 ;  /* 0x000000ff04047287 */ /* 0x000fc80008000000 */
[----:B------:R-:W-:Y:S01]  /*2a60*/  ULEA UR4, UR4, UR37, 0x3 ;  /* 0x0000002504047291 */ /* 0x000fe2000f8e18ff */
[----:B-1----:R-:W-:-:S04]  /*2a70*/  LOP3.LUT R2, R12, UR7, RZ, 0x3c, !PT ;  /* 0x000000070c027c12 */ /* 0x002fc8000f8e3cff */
[----:B------:R-:W-:-:S04]  /*2a80*/  SHF.L.U32 R0, R2, 0x1f, RZ ;  /* 0x0000001f02007819 */ /* 0x000fc800000006ff */
[----:B------:R-:W1:Y:S02]  /*2a90*/  SYNCS.PHASECHK.TRANS64 P0, [UR4+0xb0], R0 ;  /* 0x0000b000ff0075a7 */ /* 0x000e640008001004 */
[----:B-1----:R-:W-:Y:S05]  /*2aa0*/  @P0 EXIT ;  /* 0x000000000000094d */ /* 0x002fea0003800000 */
[----:B------:R-:W-:Y:S02]  /*2ab0*/  SHF.L.U32 R2, R2, 0x1f, RZ ;  /* 0x0000001f02027819 */ /* 0x000fe400000006ff */
[----:B------:R-:W-:-:S07]  /*2ac0*/  MOV R0, UR4 ;  /* 0x0000000400007c02 */ /* 0x000fce0008000f00 */
.L_x_48:
[----:B-1----:R1:W2:Y:S02]  /*2ad0*/  SYNCS.PHASECHK.TRANS64.TRYWAIT P0, [R0+URZ+0xb0], R2 ;  /* 0x0000b002000075a7 */ /* 0x0022a400080011ff */
[----:B--2---:R-:W-:Y:S05]  /*2ae0*/  @!P0 NANOSLEEP.SYNCS 0x989680 ;  /* 0x009896800000895d */ /* 0x004fea0003900000 */
[----:B------:R-:W2:Y:S02]  /*2af0*/  @!P0 SYNCS.PHASECHK.TRANS64 P0, [R0+URZ+0xb0], R2 ;  /* 0x0000b002000085a7 */ /* 0x000ea400080010ff */
[----:B--2---:R-:W-:Y:S05]  /*2b00*/  @P0 EXIT ;  /* 0x000000000000094d */ /* 0x004fea0003800000 */
[----:B------:R-:W-:Y:S05]  /*2b10*/  BRA `(.L_x_48) ;  /* 0xfffffffc00ec7947 */ /* 0x000fea000383ffff */
.L_x_41:
[----:B------:R-:W-:-:S09]  /*2b20*/  UISETP.NE.AND UP1, UPT, UR8, URZ, UPT ;  /* 0x000000ff0800728c */ /* 0x000fd2000bf25270 */
[----:B------:R-:W-:Y:S05]  /*2b30*/  BRA.U UP1, `(.L_x_49) ;  /* 0x0000000d01c87547 */ /* 0x000fea000b800000 */
[----:B------:R-:W-:Y:S01]  /*2b40*/  UMOV UR4, 0x40 ;  /* 0x0000004000047882 */ /* 0x000fe20000000000 */
[----:B------:R-:W-:Y:S01]  /*2b50*/  NOP ;  /* 0x0000000000007918 */ /* 0x000fe20000000000 */
[----:B------:R-:W-:Y:S01]  /*2b60*/  ULEA UR4, UR37, UR4, 0x18 ;  /* 0x0000000425047291 */ /* 0x000fe2000f8ec0ff */
[----:B------:R-:W-:Y:S02]  /*2b70*/  UMOV UR5, 0x400 ;  /* 0x0000040000057882 */ /* 0x000fe40000000000 */
[----:B------:R-:W-:-:S06]  /*2b80*/  ULEA UR37, UR37, UR5, 0x18 ;  /* 0x0000000525257291 */ /* 0x000fcc000f8ec0ff */
[----:B------:R-:W1:Y:S02]  /*2b90*/  LDS.U8 R0, [UR4+0x1c] ;  /* 0x00001c04ff007984 */ /* 0x000e640008000000 */
[----:B-1----:R-:W-:-:S13]  /*2ba0*/  ISETP.NE.AND P0, PT, R0, RZ, PT ;  /* 0x000000ff0000720c */ /* 0x002fda0003f05270 */
[----:B------:R-:W-:Y:S05]  /*2bb0*/  @P0 BRA `(.L_x_50) ;  /* 0x0000000000580947 */ /* 0x000fea0003800000 */
[----:B------:R-:W-:-:S13]  /*2bc0*/  ELECT P0, URZ, PT ;  /* 0x0000000000ff782f */ /* 0x000fda0003800000 */
[----:B------:R-:W-:Y:S05]  /*2bd0*/  @!P0 BRA `(.L_x_51) ;  /* 0x0000000000608947 */ /* 0x000fea0003800000 */
[----:B------:R-:W-:Y:S01]  /*2be0*/  UMOV UR5, 0x10 ;  /* 0x0000001000057882 */ /* 0x000fe20000000000 */
[----:B------:R-:W-:Y:S01]  /*2bf0*/  HFMA2 R0, -RZ, RZ, 0, 5.9604644775390625e-08 ;  /* 0x00000001ff007431 */ /* 0x000fe200000001ff */
[----:B------:R-:W-:-:S03]  /*2c00*/  MOV R2, 0xffff ;  /* 0x0000ffff00027802 */ /* 0x000fc60000000f00 */
[----:B------:R-:W-:Y:S04]  /*2c10*/  DEPBAR.LE SB1, 0x36 ;  /* 0x00009d800000791a */ /* 0x000fe80000000000 */
[----:B------:R-:W1:Y:S02]  /*2c20*/  UTCATOMSWS.FIND_AND_SET.ALIGN UP0, UR5, UR5 ;  /* 0x00000005000575e3 */ /* 0x000e640008000800 */
[----:B-1----:R-:W-:Y:S01]  /*2c30*/  MOV R3, UR5 ;  /* 0x0000000500037c02 */ /* 0x002fe20008000f00 */
[----:B------:R-:W-:Y:S06]  /*2c40*/  BRA.U UP0, `(.L_x_52) ;  /* 0x0000000100187547 */ /* 0x000fec000b800000 */
.L_x_53:
[----:B------:R-:W-:Y:S05]  /*2c50*/  NANOSLEEP 0x64 ;  /* 0x000000640000795d */ /* 0x000fea0003800000 */
[----:B------:R-:W-:-:S05]  /*2c60*/  UMOV UR5, 0x10 ;  /* 0x0000001000057882 */ /* 0x000fca0000000000 */
[----:B------:R-:W-:Y:S04]  /*2c70*/  DEPBAR.LE SB1, 0x36 ;  /* 0x00009d800000791a */ /* 0x000fe80000000000 */
[----:B------:R-:W1:Y:S02]  /*2c80*/  UTCATOMSWS.FIND_AND_SET.ALIGN UP0, UR5, UR5 ;  /* 0x00000005000575e3 */ /* 0x000e640008000800 */
[----:B-1----:R-:W-:Y:S01]  /*2c90*/  MOV R3, UR5 ;  /* 0x0000000500037c02 */ /* 0x002fe20008000f00 */
[----:B------:R-:W-:Y:S05]  /*2ca0*/  BRA.U !UP0, `(.L_x_53) ;  /* 0xfffffffd08e87547 */ /* 0x000fea000b83ffff */
.L_x_52:
[-C--:B------:R-:W-:Y:S02]  /*2cb0*/  SHF.L.U32 R2, R2, R3.reuse, RZ ;  /* 0x0000000302027219 */ /* 0x080fe400000006ff */
[----:B------:R-:W-:Y:S01]  /*2cc0*/  SHF.L.U32 R0, R0, R3, RZ ;  /* 0x0000000300007219 */ /* 0x000fe200000006ff */
[----:B------:R-:W-:Y:S02]  /*2cd0*/  IMAD.SHL.U32 R3, R3, 0x20, RZ ;  /* 0x0000002003037824 */ /* 0x000fe400078e00ff */
[----:B------:R1:W-:Y:S04]  /*2ce0*/  ATOMS.OR RZ, [UR4+0x14], R2 ;  /* 0x00001402ffff798c */ /* 0x0003e8000b000004 */
[----:B------:R1:W-:Y:S04]  /*2cf0*/  ATOMS.OR RZ, [UR4+0x18], R0 ;  /* 0x00001800ffff798c */ /* 0x0003e8000b000004 */
[----:B------:R1:W-:Y:S01]  /*2d00*/  STS [UR37+0x150], R3 ;  /* 0x00015003ff007988 */ /* 0x0003e20008000825 */
[----:B------:R-:W-:Y:S05]  /*2d10*/  BRA `(.L_x_51) ;  /* 0x0000000000107947 */ /* 0x000fea0003800000 */
.L_x_50:
[----:B------:R-:W-:Y:S02]  /*2d20*/  MOV R0, 0xffffffff ;  /* 0xffffffff00007802 */ /* 0x000fe40000000f00 */
[----:B------:R-:W-:-:S03]  /*2d30*/  MOV R2, 0x2d60 ;  /* 0x00002d6000027802 */ /* 0x000fc60000000f00 */
[----:B------:R1:W-:Y:S04]  /*2d40*/  STS [UR37+0x150], R0 ;  /* 0x00015000ff007988 */ /* 0x0003e80008000825 */
[----:B-1-3-5:R-:W-:Y:S05]  /*2d50*/  CALL.REL.NOINC `($__internal_1_$__cuda_sm10x_tcgen05_guardrail_trap_phase_invalid_during_alloc) ;  /* 0x0000006c00d87944 */ /* 0x02afea0003c00000 */
.L_x_51:
[----:B------:R-:W-:Y:S05]  /*2d60*/  WARPSYNC.ALL ;  /* 0x0000000000007948 */ /* 0x000fea0003800000 */
[----:B------:R-:W2:Y:S01]  /*2d70*/  S2UR UR5, SR_CgaCtaId ;  /* 0x00000000000579c3 */ /* 0x000ea20000008800 */
[----:B------:R-:W-:Y:S01]  /*2d80*/  UMOV UR4, 0x400 ;  /* 0x0000040000047882 */ /* 0x000fe20000000000 */
[----:B------:R-:W-:-:S06]  /*2d90*/  NOP ;  /* 0x0000000000007918 */ /* 0x000fcc0000000000 */
[----:B------:R-:W-:Y:S06]  /*2da0*/  BAR.ARV 0x6, 0xa0 ;  /* 0x0182800000007b1d */ /* 0x000fec0000002000 */
[----:B------:R-:W4:Y:S01]  /*2db0*/  LDCU UR7, c[0x0][0x38c] ;  /* 0x00007180ff0777ac */ /* 0x000f220008000800 */
[----:B------:R-:W-:Y:S01]  /*2dc0*/  IMAD.MOV.U32 R11, RZ, RZ, 0x1 ;  /* 0x00000001ff0b7424 */ /* 0x000fe200078e00ff */
[----:B------:R-:W-:Y:S01]  /*2dd0*/  CS2R R8, SRZ ;  /* 0x0000000000087805 */ /* 0x000fe2000001ff00 */
[----:B------:R-:W-:Y:S01]  /*2de0*/  IMAD.MOV.U32 R10, RZ, RZ, RZ ;  /* 0x000000ffff0a7224 */ /* 0x000fe200078e00ff */
[----:B------:R-:W3:Y:S01]  /*2df0*/  LDCU UR6, c[0x0][0x38c] ;  /* 0x00007180ff0677ac */ /* 0x000ee20008000800 */
[----:B------:R-:W-:Y:S01]  /*2e00*/  UMOV UR14, URZ ;  /* 0x000000ff000e7c82 */ /* 0x000fe20008000000 */
[----:B------:R-:W-:Y:S01]  /*2e10*/  UMOV UR13, URZ ;  /* 0x000000ff000d7c82 */ /* 0x000fe20008000000 */
[----:B--2---:R-:W-:Y:S01]  /*2e20*/  ULEA UR5, UR5, UR4, 0x18 ;  /* 0x0000000405057291 */ /* 0x004fe2000f8ec0ff */
[----:B------:R-:W-:Y:S01]  /*2e30*/  UMOV UR24, 0x0 ;  /* 0x0000000000187882 */ /* 0x000fe20000000000 */
[----:B------:R-:W-:-:S02]  /*2e40*/  UMOV UR25, 0x4408490 ;  /* 0x0440849000197882 */ /* 0x000fc40000000000 */
[----:B------:R-:W-:Y:S02]  /*2e50*/  UIADD3 UR10, UPT, UPT, UR5, 0x10400, URZ ;  /* 0x00010400050a7890 */ /* 0x000fe4000fffe0ff */
[----:B------:R-:W-:Y:S02]  /*2e60*/  UIADD3 UR15, UPT, UPT, UR5, 0x6400, URZ ;  /* 0x00006400050f7890 */ /* 0x000fe4000fffe0ff */
[----:B----4-:R-:W-:Y:S01]  /*2e70*/  UIADD3 UR7, UPT, UPT, UR7, 0x7f, URZ ;  /* 0x0000007f07077890 */ /* 0x010fe2000fffe0ff */
[----:B-1----:R-:W1:Y:S01]  /*2e80*/  LDS R0, [UR5+0x150] ;  /* 0x00015005ff007984 */ /* 0x002e620008000800 */
[----:B------:R-:W-:Y:S02]  /*2e90*/  USHF.R.U32.HI UR10, URZ, 0x4, UR10 ;  /* 0x00000004ff0a7899 */ /* 0x000fe4000801160a */
[----:B------:R-:W-:Y:S02]  /*2ea0*/  USHF.R.S32.HI UR4, URZ, 0x1f, UR7 ;  /* 0x0000001fff047899 */ /* 0x000fe40008011407 */
[----:B------:R-:W-:-:S02]  /*2eb0*/  USHF.R.U32.HI UR15, URZ, 0x4, UR15 ;  /* 0x00000004ff0f7899 */ /* 0x000fc4000801160f */
[----:B------:R-:W-:Y:S02]  /*2ec0*/  ULEA.HI UR4, UR4, UR7, URZ, 0x7 ;  /* 0x0000000704047291 */ /* 0x000fe4000f8f38ff */
[----:B------:R-:W-:Y:S02]  /*2ed0*/  ULOP3.LUT UR10, UR10, 0x3fff, URZ, 0xc0, !UPT ;  /* 0x00003fff0a0a7892 */ /* 0x000fe4000f8ec0ff */
[----:B------:R-:W-:Y:S01]  /*2ee0*/  USHF.R.S32.HI UR4, URZ, 0x7, UR4 ;  /* 0x00000007ff047899 */ /* 0x000fe20008011404 */
[----:B------:R-:W-:Y:S01]  /*2ef0*/  UMOV UR22, 0x0 ;  /* 0x0000000000167882 */ /* 0x000fe20000000000 */
[----:B------:R-:W-:Y:S02]  /*2f00*/  UMOV UR23, 0x4408490 ;  /* 0x0440849000177882 */ /* 0x000fe40000000000 */
[----:B------:R-:W-:Y:S02]  /*2f10*/  UISETP.LT.AND UP0, UPT, UR4, 0x1, UPT ;  /* 0x000000010400788c */ /* 0x000fe4000bf01270 */
[----:B------:R-:W-:-:S02]  /*2f20*/  ULOP3.LUT UR15, UR15, 0x3fff, URZ, 0xc0, !UPT ;  /* 0x00003fff0f0f7892 */ /* 0x000fc4000f8ec0ff */
[----:B------:R-:W-:Y:S02]  /*2f30*/  USEL UR9, UR4, 0x1, !UP0 ;  /* 0x0000000104097887 */ /* 0x000fe4000c000000 */
[----:B------:R-:W-:Y:S02]  /*2f40*/  ULOP3.LUT UR10, UR10, 0x10000, URZ, 0xfc, !UPT ;  /* 0x000100000a0a7892 */ /* 0x000fe4000f8efcff */
[----:B------:R-:W-:Y:S02]  /*2f50*/  UIADD3 UR9, UPT, UPT, -UR9, URZ, URZ ;  /* 0x000000ff09097290 */ /* 0x000fe4000fffe1ff */
[----:B---3--:R-:W-:Y:S01]  /*2f60*/  UISETP.GE.AND UP3, UPT, UR6, 0x1, UPT ;  /* 0x000000010600788c */ /* 0x008fe2000bf66270 */
[----:B------:R-:W-:Y:S01]  /*2f70*/  UMOV UR20, 0x0 ;  /* 0x0000000000147882 */ /* 0x000fe20000000000 */
[----:B------:R-:W-:Y:S01]  /*2f80*/  UMOV UR21, 0x4408490 ;  /* 0x0440849000157882 */ /* 0x000fe20000000000 */
[----:B------:R-:W-:Y:S01]  /*2f90*/  UMOV UR18, 0x0 ;  /* 0x0000000000127882 */ /* 0x000fe20000000000 */
[----:B------:R-:W-:Y:S01]  /*2fa0*/  UMOV UR19, 0x4408490 ;  /* 0x0440849000137882 */ /* 0x000fe20000000000 */
[----:B-1----:R-:W-:-:S15]  /*2fb0*/  R2UR UR16, R0 ;  /* 0x00000000001072ca */ /* 0x002fde00000e0000 */
.L_x_60:
[----:B------:R-:W-:Y:S02]  /*2fc0*/  LEA R0, R10, UR5, 0x3 ;  /* 0x000000050a007c11 */ /* 0x000fe4000f8e18ff */
[----:B------:R-:W-:Y:S02]  /*2fd0*/  SHF.L.U32 R2, R9, 0x1f, RZ ;  /* 0x0000001f09027819 */ /* 0x000fe400000006ff */
[----:B------:R-:W-:Y:S01]  /*2fe0*/  PLOP3.LUT P0, PT, PT, PT, UP3, 0x80, 0x8 ;  /* 0x000000000008781c */ /* 0x000fe20003f0f038 */
[----:B------:R-:W-:Y:S01]  /*2ff0*/  VIADD R3, R0, 0xb0 ;  /* 0x000000b000037836 */ /* 0x000fe20000000000 */
[----:B-1----:R-:W1:Y:S02]  /*3000*/  SYNCS.PHASECHK.TRANS64.TRYWAIT P1, [R0+URZ+0xa0], R2 ;  /* 0x0000a002000075a7 */ /* 0x002e6400080211ff */
[----:B-1-3--:R-:W-:Y:S09]  /*3010*/  @!P1 BRA `(.L_x_54) ;  /* 0x00000064002c9947 */ /* 0x00aff20003800000 */
.L_x_143:
[----:B------:R-:W-:Y:S01]  /*3020*/  LEA R4, R10, UR5, 0x4 ;  /* 0x000000050a047c11 */ /* 0x000fe2000f8e20ff */
[----:B------:R-:W-:Y:S01]  /*3030*/  @UP3 ULEA UR6, UR13, UR5, 0x3 ;  /* 0x000000050d063291 */ /* 0x000fe2000f8e18ff */
[----:B------:R-:W-:Y:S01]  /*3040*/  PLOP3.LUT P2, PT, PT, PT, PT, 0x80, 0x8 ;  /* 0x000000000008781c */ /* 0x000fe20003f4f070 */
[----:B------:R-:W-:Y:S01]  /*3050*/  ULEA UR7, UR14, UR5, 0x3 ;  /* 0x000000050e077291 */ /* 0x000fe2000f8e18ff */
[----:B------:R-:W-:Y:S02]  /*3060*/  PRMT R3, RZ, 0x654, R3 ;  /* 0x00000654ff037816 */ /* 0x000fe40000000003 */
[----:B------:R-:W2:Y:S01]  /*3070*/  LDS.128 R4, [R4+0x130] ;  /* 0x0001300004047984 */ /* 0x000ea20000000c00 */
[----:B-1----:R-:W-:Y:S02]  /*3080*/  @P0 SHF.L.U32 R2, R8, 0x1f, RZ ;  /* 0x0000001f08020819 */ /* 0x002fe400000006ff */
[----:B------:R-:W-:Y:S01]  /*3090*/  SHF.L.U32 R0, R11, 0x1f, RZ ;  /* 0x0000001f0b007819 */ /* 0x000fe200000006ff */
[----:B------:R-:W-:Y:S01]  /*30a0*/  @!PT LDS RZ, [RZ] ;  /* 0x00000000fffff984 */ /* 0x000fe20000000800 */
[----:B------:R-:W-:Y:S01]  /*30b0*/  @!PT LDS RZ, [RZ] ;  /* 0x00000000fffff984 */ /* 0x000fe20000000800 */
[----:B------:R-:W-:Y:S01]  /*30c0*/  @!PT LDS RZ, [RZ] ;  /* 0x00000000fffff984 */ /* 0x000fe20000000800 */
[----:B------:R-:W-:Y:S01]  /*30d0*/  @!PT LDS RZ, [RZ] ;  /* 0x00000000fffff984 */ /* 0x000fe20000000800 */
[----:B------:R1:W-:Y:S06]  /*30e0*/  MEMBAR.ALL.CTA ;  /* 0x0000000000007992 */ /* 0x0003ec0000008000 */
[----:B-1----:R-:W1:Y:S02]  /*30f0*/  FENCE.VIEW.ASYNC.S ;  /* 0x00000000000073c6 */ /* 0x002e640000000000 */
[----:B-1----:R1:W-:Y:S01]  /*3100*/  SYNCS.ARRIVE.TRANS64.RED.A1T0 RZ, [R3+URZ], RZ ;  /* 0x000000ff03ff79a7 */ /* 0x0023e200081004ff */
[----:B------:R1:W3:Y:S01]  /*3110*/  @P0 SYNCS.PHASECHK.TRANS64.TRYWAIT P2, [UR6], R2 ;  /* 0x00000002ff0005a7 */ /* 0x0002e20008041106 */
[----:B------:R-:W-:Y:S01]  /*3120*/  ULEA.HI UR6, UR14, UR14, URZ, 0x1 ;  /* 0x0000000e0e067291 */ /* 0x000fe2000f8f08ff */
[----:B--2---:R-:W-:-:S03]  /*3130*/  LOP3.LUT P1, RZ, R6, 0x1, RZ, 0xc0, !PT ;  /* 0x0000000106ff7812 */ /* 0x004fc6000782c0ff */
[----:B------:R-:W-:Y:S02]  /*3140*/  USHF.L.U32 UR8, UR6, 0x7, URZ ;  /* 0x0000000706087899 */ /* 0x000fe400080006ff */
[----:B------:R-:W-:Y:S02]  /*3150*/  ULOP3.LUT UR6, UR6, 0xffe, URZ, 0xc0, !UPT ;  /* 0x00000ffe06067892 */ /* 0x000fe4000f8ec0ff */
[----:B------:R-:W-:Y:S02]  /*3160*/  ULOP3.LUT UR8, UR8, 0xffffff00, URZ, 0xc0, !UPT ;  /* 0xffffff0008087892 */ /* 0x000fe4000f8ec0ff */
[----:B------:R-:W-:Y:S02]  /*3170*/  UIADD3 UR6, UPT, UPT, -UR6, UR14, URZ ;  /* 0x0000000e06067290 */ /* 0x000fe4000fffe1ff */
[----:B------:R-:W-:Y:S01]  /*3180*/  UIADD3 UR8, UPT, UPT, UR16, UR8, URZ ;  /* 0x0000000810087290 */ /* 0x000fe2000fffe0ff */
[----:B------:R-:W2:Y:S03]  /*3190*/  SYNCS.PHASECHK.TRANS64.TRYWAIT P0, [UR7+0xe0], R0 ;  /* 0x0000e000ff0075a7 */ /* 0x000ea60008001107 */
[----:B------:R-:W-:Y:S01]  /*31a0*/  ULEA UR8, UR6, UR8, 0x14 ;  /* 0x0000000806087291 */ /* 0x000fe2000f8ea0ff */
[----:B-123--:R-:W-:Y:S11]  /*31b0*/  @!P0 BRA `(.L_x_55) ;  /* 0x0000006000d88947 */ /* 0x00eff60003800000 */
.L_x_145:
[----:B------:R-:W-:Y:S01]  /*31c0*/  IADD3 R10, PT, PT, R10, 0x1, RZ ;  /* 0x000000010a0a7810 */ /* 0x000fe20007ffe0ff */
[----:B------:R-:W-:Y:S06]  /*31d0*/  BRA.U !UP3, `(.L_x_56) ;  /* 0x000000010bc07547 */ /* 0x000fec000b800000 */
[----:B------:R-:W-:Y:S01]  /*31e0*/  UPLOP3.LUT UP4, UPT, UPT, UPT, UPT, 0x40, 0x4 ;  /* 0x000000000004789c */ /* 0x000fe20003f8e870 */
[----:B------:R-:W-:Y:S01]  /*31f0*/  UMOV UR12, UR9 ;  /* 0x00000009000c7c82 */ /* 0x000fe20008000000 */
[----:B------:R-:W-:Y:S01]  /*3200*/  UMOV UR11, UR4 ;  /* 0x00000004000b7c82 */ /* 0x000fe20008000000 */
[----:B------:R-:W-:-:S08]  /*3210*/  UMOV UR17, UR13 ;  /* 0x0000000d00117c82 */ /* 0x000fd00008000000 */
.L_x_59:
[----:B------:R-:W-:Y:S02]  /*3220*/  UIADD3 UR12, UPT, UPT, UR12, 0x1, URZ ;  /* 0x000000010c0c7890 */ /* 0x000fe4000fffe0ff */
[----:B--2---:R-:W-:Y:S02]  /*3230*/  ULEA UR6, UR17, UR5, 0x3 ;  /* 0x0000000511067291 */ /* 0x004fe4000f8e18ff */
[----:B------:R-:W-:Y:S01]  /*3240*/  UISETP.NE.AND UP0, UPT, UR12, URZ, UPT ;  /* 0x000000ff0c00728c */ /* 0x000fe2000bf05270 */
[----:B---3--:R-:W-:Y:S10]  /*3250*/  @P2 BRA `(.L_x_57) ;  /* 0x00000000000c2947 */ /* 0x008ff40003800000 */
[----:B-1----:R-:W-:Y:S04]  /*3260*/  SHF.L.U32 R2, R8, 0x1f, RZ ;  /* 0x0000001f08027819 */ /* 0x002fe800000006ff */
[----:B------:R-:W1:Y:S02]  /*3270*/  SYNCS.PHASECHK.TRANS64.TRYWAIT P0, [UR6], R2 ;  /* 0x00000002ff0075a7 */ /* 0x000e640008001106 */
[----:B-1----:R-:W-:Y:S05]  /*3280*/  @!P0 BRA `(.L_x_58) ;  /* 0x0000006000bc8947 */ /* 0x002fea0003800000 */
.L_x_57:
[----:B------:R-:W-:Y:S01]  /*3290*/  UISETP.NE.AND UP1, UPT, UR11, 0x1, UPT ;  /* 0x000000010b00788c */ /* 0x000fe2000bf25270 */
[----:B------:R-:W-:Y:S01]  /*32a0*/  PLOP3.LUT P2, PT, PT, PT, PT, 0x80, 0x8 ;  /* 0x000000000008781c */ /* 0x000fe20003f4f070 */
[----:B------:R-:W-:Y:S02]  /*32b0*/  UIADD3 UR13, UPT, UPT, UR17, 0x1, URZ ;  /* 0x00000001110d7890 */ /* 0x000fe4000fffe0ff */
[----:B------:R-:W-:Y:S02]  /*32c0*/  ULEA UR28, UR17, UR15, 0x9 ;  /* 0x0000000f111c7291 */ /* 0x000fe4000f8e48ff */
[----:B------:R-:W-:Y:S01]  /*32d0*/  UISETP.NE.AND UP2, UPT, UR13, 0x5, UPT ;  /* 0x000000050d00788c */ /* 0x000fe2000bf45270 */
[----:B------:R-:W-:Y:S01]  /*32e0*/  PLOP3.LUT P0, PT, PT, PT, UP1, 0x80, 0x8 ;  /* 0x000000000008781c */ /* 0x000fe20003f0f018 */
[----:B------:R-:W-:Y:S02]  /*32f0*/  UIADD3 UR40, UPT, UPT, UR28, 0x80, URZ ;  /* 0x000000801c287890 */ /* 0x000fe4000fffe0ff */
[----:B------:R-:W-:Y:S02]  /*3300*/  USEL UR27, URZ, 0x1, UP2 ;  /* 0x00000001ff1b7887 */ /* 0x000fe40009000000 */
[----:B------:R-:W-:Y:S02]  /*3310*/  USEL UR13, UR13, URZ, UP2 ;  /* 0x000000ff0d0d7287 */ /* 0x000fe40009000000 */
[----:B------:R-:W-:Y:S02]  /*3320*/  UIADD3 UR36, UPT, UPT, UR28, 0x100, URZ ;  /* 0x000001001c247890 */ /* 0x000fe4000fffe0ff */
[----:B------:R-:W-:Y:S01]  /*3330*/  @UP1 ULEA UR26, UR13, UR5, 0x3 ;  /* 0x000000050d1a1291 */ /* 0x000fe2000f8e18ff */
[----:B------:R-:W-:Y:S01]  /*3340*/  LOP3.LUT R8, R8, UR27, RZ, 0x3c, !PT ;  /* 0x0000001b08087c12 */ /* 0x000fe2000f8e3cff */
[----:B------:R-:W-:Y:S02]  /*3350*/  UIADD3 UR32, UPT, UPT, UR28, 0x180, URZ ;  /* 0x000001801c207890 */ /* 0x000fe4000fffe0ff */
[----:B------:R-:W-:Y:S01]  /*3360*/  UIADD3 UR6, UPT, UPT, UR6, 0x28, URZ ;  /* 0x0000002806067890 */ /* 0x000fe2000fffe0ff */
[----:B-1----:R-:W-:Y:S01]  /*3370*/  @P0 SHF.L.U32 R0, R8, 0x1f, RZ ;  /* 0x0000001f08000819 */ /* 0x002fe200000006ff */
[----:B------:R-:W-:Y:S01]  /*3380*/  UIADD3 UR11, UPT, UPT, UR11, -0x1, URZ ;  /* 0xffffffff0b0b7890 */ /* 0x000fe2000fffe0ff */
[----:B------:R-:W-:Y:S02]  /*3390*/  UMOV UR29, 0x80004020 ;  /* 0x80004020001d7882 */ /* 0x000fe40000000000 */
[----:B------:R2:W3:Y:S01]  /*33a0*/  @P0 SYNCS.PHASECHK.TRANS64.TRYWAIT P2, [UR26], R0 ;  /* 0x00000000ff0005a7 */ /* 0x0004e2000804111a */
[----:B------:R-:W-:Y:S01]  /*33b0*/  ULEA UR26, UR17, UR10, 0xb ;  /* 0x0000000a111a7291 */ /* 0x000fe2000f8e58ff */
[----:B------:R-:W-:Y:S01]  /*33c0*/  UMOV UR27, 0x40004040 ;  /* 0x40004040001b7882 */ /* 0x000fe20000000000 */
[----:B------:R-:W-:Y:S02]  /*33d0*/  UMOV UR41, 0x80004020 ;  /* 0x8000402000297882 */ /* 0x000fe40000000000 */
[----:B------:R-:W-:Y:S02]  /*33e0*/  UIADD3 UR38, UPT, UPT, UR26, 0x2, URZ ;  /* 0x000000021a267890 */ /* 0x000fe4000fffe0ff */
[----:B------:R-:W-:Y:S02]  /*33f0*/  UIADD3 UR34, UPT, UPT, UR26, 0x4, URZ ;  /* 0x000000041a227890 */ /* 0x000fe4000fffe0ff */
[----:B------:R-:W-:Y:S01]  /*3400*/  UIADD3 UR30, UPT, UPT, UR26, 0x6, URZ ;  /* 0x000000061a1e7890 */ /* 0x000fe2000fffe0ff */
[----:B------:R2:W-:Y:S01]  /*3410*/  UTCQMMA gdesc[UR28], gdesc[UR26], tmem[UR8], tmem[UR24], idesc[UR25], UP4 ;  /* 0x00ff181a1c0075ea */ /* 0x0005e2000a000308 */
[----:B------:R-:W-:Y:S01]  /*3420*/  UPLOP3.LUT UP4, UPT, UPT, UPT, UPT, 0x80, 0x8 ;  /* 0x000000000008789c */ /* 0x000fe20003f8f070 */
[----:B------:R-:W-:Y:S01]  /*3430*/  UMOV UR39, 0x40004040 ;  /* 0x4000404000277882 */ /* 0x000fe20000000000 */
[----:B------:R-:W-:Y:S01]  /*3440*/  UMOV UR37, 0x80004020 ;  /* 0x8000402000257882 */ /* 0x000fe20000000000 */
[----:B------:R2:W-:Y:S01]  /*3450*/  UTCQMMA gdesc[UR40], gdesc[UR38], tmem[UR8], tmem[UR22], idesc[UR23], UPT ;  /* 0x00ff1626280075ea */ /* 0x0005e2000b800308 */
[----:B------:R-:W-:Y:S01]  /*3460*/  UMOV UR35, 0x40004040 ;  /* 0x4000404000237882 */ /* 0x000fe20000000000 */
[----:B------:R-:W-:Y:S01]  /*3470*/  UMOV UR33, 0x80004020 ;  /* 0x8000402000217882 */ /* 0x000fe20000000000 */
[----:B------:R-:W-:Y:S01]  /*3480*/  UMOV UR31, 0x40004040 ;  /* 0x40004040001f7882 */ /* 0x000fe20000000000 */
[----:B------:R2:W-:Y:S01]  /*3490*/  UTCQMMA gdesc[UR36], gdesc[UR34], tmem[UR8], tmem[UR20], idesc[UR21], UPT ;  /* 0x00ff1422240075ea */ /* 0x0005e2000b800308 */
[----:B------:R2:W-:Y:S01]  /*34a0*/  UTCQMMA gdesc[UR32], gdesc[UR30], tmem[UR8], tmem[UR18], idesc[UR19], UPT ;  /* 0x00ff121e200075ea */ /* 0x0005e2000b800308 */
[----:B------:R2:W-:Y:S01]  /*34b0*/  UTCBAR [UR6], URZ ;  /* 0x000000ff060073e9 */ /* 0x0005e200080000ff */
[----:B------:R-:W-:Y:S01]  /*34c0*/  UMOV UR17, UR13 ;  /* 0x0000000d00117c82 */ /* 0x000fe20008000000 */
[----:B------:R-:W-:Y:S05]  /*34d0*/  BRA.U UP0, `(.L_x_59) ;  /* 0xfffffffd00507547 */ /* 0x000fea000b83ffff */
.L_x_56:
[----:B------:R-:W-:Y:S01]  /*34e0*/  UIADD3 UR14, UPT, UPT, UR14, 0x1, URZ ;  /* 0x000000010e0e7890 */ /* 0x000fe2000fffe0ff */
[C---:B------:R-:W-:Y:S01]  /*34f0*/  ISETP.NE.AND P0, PT, R10.reuse, 0x2, PT ;  /* 0x000000020a00780c */ /* 0x040fe20003f05270 */
[----:B------:R-:W-:Y:S02]  /*3500*/  UIADD3 UR7, UPT, UPT, UR7, 0xc0, URZ ;  /* 0x000000c007077890 */ /* 0x000fe4000fffe0ff */
[----:B------:R-:W-:Y:S01]  /*3510*/  UISETP.NE.AND UP0, UPT, UR14, 0x4, UPT ;  /* 0x000000040e00788c */ /* 0x000fe2000bf05270 */
[----:B-12---:R-:W-:Y:S02]  /*3520*/  SEL R0, RZ, 0x1, P0 ;  /* 0x00000001ff007807 */ /* 0x006fe40000000000 */
[----:B------:R-:W-:Y:S01]  /*3530*/  SEL R10, R10, RZ, P0 ;  /* 0x000000ff0a0a7207 */ /* 0x000fe20000000000 */
[----:B------:R-:W-:Y:S01]  /*3540*/  USEL UR6, URZ, 0x1, UP0 ;  /* 0x00000001ff067887 */ /* 0x000fe20008000000 */
[----:B------:R-:W-:Y:S01]  /*3550*/  LOP3.LUT R9, R9, R0, RZ, 0x3c, !PT ;  /* 0x0000000009097212 */ /* 0x000fe200078e3cff */
[----:B------:R-:W-:Y:S01]  /*3560*/  USEL UR14, UR14, URZ, UP0 ;  /* 0x000000ff0e0e7287 */ /* 0x000fe20008000000 */
[----:B------:R1:W-:Y:S03]  /*3570*/  UTCBAR [UR7], URZ ;  /* 0x000000ff070073e9 */ /* 0x0003e600080000ff */
[----:B------:R-:W-:Y:S01]  /*3580*/  LOP3.LUT R11, R11, UR6, RZ, 0x3c, !PT ;  /* 0x000000060b0b7c12 */ /* 0x000fe2000f8e3cff */
[----:B------:R-:W-:Y:S07]  /*3590*/  @P1 BRA `(.L_x_60) ;  /* 0xfffffff800881947 */ /* 0x000fee000383ffff */
[----:B------:R-:W2:Y:S01]  /*35a0*/  S2UR UR4, SR_CgaCtaId ;  /* 0x00000000000479c3 */ /* 0x000ea20000008800 */
[----:B------:R-:W-:Y:S01]  /*35b0*/  ELECT P0, URZ, PT ;  /* 0x0000000000ff782f */ /* 0x000fe20003800000 */
[----:B------:R-:W-:Y:S01]  /*35c0*/  IMAD.MOV.U32 R0, RZ, RZ, 0x1 ;  /* 0x00000001ff007424 */ /* 0x000fe200078e00ff */
[----:B------:R-:W-:Y:S01]  /*35d0*/  UIADD3 UR5, UPT, UPT, UR5, 0xe0, URZ ;  /* 0x000000e005057890 */ /* 0x000fe2000fffe0ff */
[----:B------:R-:W-:Y:S01]  /*35e0*/  SHF.L.U32 R2, R11, 0x1f, RZ ;  /* 0x0000001f0b027819 */ /* 0x000fe200000006ff */
[----:B------:R-:W-:-:S03]  /*35f0*/  UMOV UR6, 0x40 ;  /* 0x0000004000067882 */ /* 0x000fc60000000000 */
[----:B------:R-:W-:Y:S01]  /*3600*/  UVIRTCOUNT.DEALLOC.SMPOOL 0x80 ;  /* 0x000000800000784c */ /* 0x000fe20000000000 */
[----:B--2---:R-:W-:Y:S02]  /*3610*/  ULEA UR4, UR4, UR6, 0x18 ;  /* 0x0000000604047291 */ /* 0x004fe4000f8ec0ff */
[----:B------:R-:W-:-:S07]  /*3620*/  ULEA UR6, UR14, UR5, 0x3 ;  /* 0x000000050e067291 */ /* 0x000fce000f8e18ff */
[----:B------:R2:W-:Y:S02]  /*3630*/  @P0 STS.U8 [UR4+0x1c], R0 ;  /* 0x00001c00ff000988 */ /* 0x0005e40008000004 */
[----:B------:R-:W4:Y:S02]  /*3640*/  SYNCS.PHASECHK.TRANS64.TRYWAIT P0, [UR6], R2 ;  /* 0x00000002ff0075a7 */ /* 0x000f240008001106 */
[----:B--2-4-:R-:W-:Y:S05]  /*3650*/  @!P0 BRA `(.L_x_61) ;  /* 0x0000005c00e08947 */ /* 0x014fea0003800000 */
.L_x_148:
[----:B-1----:R-:W-:-:S04]  /*3660*/  UIADD3 UR7, UPT, UPT, UR14, 0x1, URZ ;  /* 0x000000010e077890 */ /* 0x002fc8000fffe0ff */
[----:B------:R-:W-:-:S04]  /*3670*/  UISETP.NE.AND UP0, UPT, UR7, 0x4, UPT ;  /* 0x000000040700788c */ /* 0x000fc8000bf05270 */
[----:B------:R-:W-:Y:S02]  /*3680*/  USEL UR8, URZ, 0x1, UP0 ;  /* 0x00000001ff087887 */ /* 0x000fe40008000000 */
[----:B------:R-:W-:-:S04]  /*3690*/  USEL UR7, UR7, URZ, UP0 ;  /* 0x000000ff07077287 */ /* 0x000fc80008000000 */
[----:B------:R-:W-:Y:S01]  /*36a0*/  ULEA UR6, UR7, UR5, 0x3 ;  /* 0x0000000507067291 */ /* 0x000fe2000f8e18ff */
[----:B--2---:R-:W-:-:S04]  /*36b0*/  LOP3.LUT R2, R11, UR8, RZ, 0x3c, !PT ;  /* 0x000000080b027c12 */ /* 0x004fc8000f8e3cff */
[----:B------:R-:W-:-:S04]  /*36c0*/  SHF.L.U32 R3, R2, 0x1f, RZ ;  /* 0x0000001f02037819 */ /* 0x000fc800000006ff */
[----:B------:R-:W1:Y:S02]  /*36d0*/  SYNCS.PHASECHK.TRANS64.TRYWAIT P0, [UR6], R3 ;  /* 0x00000003ff0075a7 */ /* 0x000e640008001106 */
[----:B-1----:R-:W-:Y:S05]  /*36e0*/  @!P0 BRA `(.L_x_62) ;  /* 0x0000005c00d48947 */ /* 0x002fea0003800000 */
.L_x_150:
        /* <DEDUP_REMOVED lines=9> */
.L_x_152:
[----:B------:R-:W-:-:S04]  /*3780*/  UIADD3 UR7, UPT, UPT, UR7, 0x1, URZ ;  /* 0x0000000107077890 */ /* 0x000fc8000fffe0ff */
[----:B------:R-:W-:-:S04]  /*3790*/  UISETP.NE.AND UP0, UPT, UR7, 0x4, UPT ;  /* 0x000000040700788c */ /* 0x000fc8000bf05270 */
[----:B------:R-:W-:Y:S02]  /*37a0*/  USEL UR6, URZ, 0x1, UP0 ;  /* 0x00000001ff067887 */ /* 0x000fe40008000000 */
[----:B------:R-:W-:-:S04]  /*37b0*/  USEL UR7, UR7, URZ, UP0 ;  /* 0x000000ff07077287 */ /* 0x000fc80008000000 */
[----:B------:R-:W-:Y:S01]  /*37c0*/  ULEA UR7, UR7, UR5, 0x3 ;  /* 0x0000000507077291 */ /* 0x000fe2000f8e18ff */
[----:B------:R-:W-:-:S04]  /*37d0*/  LOP3.LUT R2, R2, UR6, RZ, 0x3c, !PT ;  /* 0x0000000602027c12 */ /* 0x000fc8000f8e3cff */
[----:B------:R-:W-:-:S04]  /*37e0*/  SHF.L.U32 R2, R2, 0x1f, RZ ;  /* 0x0000001f02027819 */ /* 0x000fc800000006ff */
[----:B------:R-:W2:Y:S02]  /*37f0*/  SYNCS.PHASECHK.TRANS64.TRYWAIT P0, [UR7], R2 ;  /* 0x00000002ff0075a7 */ /* 0x000ea40008001107 */
[----:B--2---:R-:W-:Y:S05]  /*3800*/  @!P0 BRA `(.L_x_64) ;  /* 0x0000005c00bc8947 */ /* 0x004fea0003800000 */
.L_x_154:
[----:B------:R-:W-:Y:S01]  /*3810*/  NOP ;  /* 0x0000000000007918 */ /* 0x000fe20000000000 */
[----:B-1----:R-:W1:Y:S01]  /*3820*/  LDS R0, [UR4+0x14] ;  /* 0x00001404ff007984 */ /* 0x002e620008000800 */
[----:B------:R-:W-:Y:S01]  /*3830*/  ULOP3.LUT UR6, UR16, 0xffff, URZ, 0xc0, !UPT ;  /* 0x0000ffff10067892 */ /* 0x000fe2000f8ec0ff */
[----:B------:R-:W-:Y:S01]  /*3840*/  UMOV UR8, 0xffff ;  /* 0x0000ffff00087882 */ /* 0x000fe20000000000 */
[----:B------:R-:W-:Y:S02]  /*3850*/  UMOV UR5, 0x1 ;  /* 0x0000000100057882 */ /* 0x000fe40000000000 */
[----:B------:R-:W-:-:S04]  /*3860*/  USHF.R.U32.HI UR6, URZ, 0x5, UR6 ;  /* 0x00000005ff067899 */ /* 0x000fc80008011606 */
[----:B------:R-:W-:Y:S02]  /*3870*/  USHF.L.U32 UR8, UR8, UR6, URZ ;  /* 0x0000000608087299 */ /* 0x000fe400080006ff */
[----:B------:R-:W-:-:S04]  /*3880*/  USHF.L.U32 UR5, UR5, UR6, URZ ;  /* 0x0000000605057299 */ /* 0x000fc800080006ff */
[----:B-1----:R-:W-:-:S04]  /*3890*/  LOP3.LUT R0, R0, UR8, RZ, 0xc0, !PT ;  /* 0x0000000800007c12 */ /* 0x002fc8000f8ec0ff */
[----:B------:R-:W-:-:S13]  /*38a0*/  ISETP.NE.AND P0, PT, R0, UR8, PT ;  /* 0x0000000800007c0c */ /* 0x000fda000bf05270 */
[----:B------:R-:W-:Y:S05]  /*38b0*/  @P0 BRA `(.L_x_65) ;  /* 0x0000000000580947 */ /* 0x000fea0003800000 */
[----:B------:R-:W1:Y:S02]  /*38c0*/  LDS R0, [UR4+0x18] ;  /* 0x00001804ff007984 */ /* 0x000e640008000800 */
[----:B-1----:R-:W-:-:S04]  /*38d0*/  LOP3.LUT R0, R0, UR5, RZ, 0xc0, !PT ;  /* 0x0000000500007c12 */ /* 0x002fc8000f8ec0ff */
[----:B------:R-:W-:-:S13]  /*38e0*/  ISETP.NE.AND P0, PT, R0, UR5, PT ;  /* 0x0000000500007c0c */ /* 0x000fda000bf05270 */
[----:B------:R-:W-:Y:S05]  /*38f0*/  @P0 BRA `(.L_x_66) ;  /* 0x00000000003c0947 */ /* 0x000fea0003800000 */
[----:B------:R-:W1:Y:S01]  /*3900*/  S2R R2, SR_LANEID ;  /* 0x0000000000027919 */ /* 0x000e620000000000 */
[----:B------:R-:W-:Y:S01]  /*3910*/  ULOP3.LUT UR8, URZ, UR8, URZ, 0x33, !UPT ;  /* 0x00000008ff087292 */ /* 0x000fe2000f8e33ff */
[----:B------:R-:W-:Y:S02]  /*3920*/  VOTEU.ANY UR7, UPT, PT ;  /* 0x0000000000077886 */ /* 0x000fe400038e0100 */
[----:B------:R-:W-:-:S03]  /*3930*/  UFLO.U32 UR7, UR7 ;  /* 0x00000007000772bd */ /* 0x000fc600080e0000 */
[----:B------:R-:W-:-:S04]  /*3940*/  IMAD.U32 R0, RZ, RZ, UR8 ;  /* 0x00000008ff007e24 */ /* 0x000fc8000f8e00ff */
[----:B------:R2:W4:Y:S02]  /*3950*/  REDUX UR6, R0 ;  /* 0x00000000000673c4 */ /* 0x0005240000000000 */
[----:B------:R1:W-:Y:S02]  /*3960*/  UTCATOMSWS.AND URZ, UR8 ;  /* 0x0000000800ff79e3 */ /* 0x0003e40008000000 */
[----:B-1----:R-:W-:Y:S02]  /*3970*/  ISETP.EQ.U32.AND P0, PT, R2, UR7, PT ;  /* 0x0000000702007c0c */ /* 0x002fe4000bf02070 */
[----:B--2---:R-:W-:Y:S02]  /*3980*/  LOP3.LUT R0, RZ, UR5, RZ, 0x33, !PT ;  /* 0x00000005ff007c12 */ /* 0x004fe4000f8e33ff */
[----:B----4-:R-:W-:Y:S02]  /*3990*/  MOV R2, UR6 ;  /* 0x0000000600027c02 */ /* 0x010fe40008000f00 */
[----:B------:R-:W1:Y:S07]  /*39a0*/  REDUX UR5, R0 ;  /* 0x00000000000573c4 */ /* 0x000e6e0000000000 */
[----:B------:R2:W-:Y:S01]  /*39b0*/  @P0 ATOMS.AND RZ, [UR4+0x14], R2 ;  /* 0x00001402ffff098c */ /* 0x0005e2000a800004 */
[----:B-1----:R-:W-:-:S05]  /*39c0*/  IMAD.U32 R0, RZ, RZ, UR5 ;  /* 0x00000005ff007e24 */ /* 0x002fca000f8e00ff */
[----:B------:R2:W-:Y:S01]  /*39d0*/  @P0 ATOMS.AND RZ, [UR4+0x18], R0 ;  /* 0x00001800ffff098c */ /* 0x0005e2000a800004 */
[----:B------:R-:W-:Y:S05]  /*39e0*/  BRA `(.L_x_67) ;  /* 0x0000000000147947 */ /* 0x000fea0003800000 */
.L_x_66:
[----:B------:R-:W-:Y:S02]  /*39f0*/  MOV R2, 0x3a10 ;  /* 0x00003a1000027802 */ /* 0x000fe40000000f00 */
[----:B---3-5:R-:W-:Y:S05]  /*3a00*/  CALL.REL.NOINC `($__internal_0_$__cuda_sm10x_tcgen05_guardrail_trap_col_being_dealloced_not_returned_by_alloc) ;  /* 0x0000006000a07944 */ /* 0x028fea0003c00000 */
[----:B------:R-:W-:Y:S05]  /*3a10*/  BRA `(.L_x_67) ;  /* 0x0000000000087947 */ /* 0x000fea0003800000 */
.L_x_65:
[----:B------:R-:W-:Y:S02]  /*3a20*/  MOV R2, 0x3a40 ;  /* 0x00003a4000027802 */ /* 0x000fe40000000f00 */
[----:B---3-5:R-:W-:Y:S05]  /*3a30*/  CALL.REL.NOINC `($__internal_2_$__cuda_sm10x_tcgen05_guardrail_trap_unallocated_columns_being_dealloced) ;  /* 0x0000006000ac7944 */ /* 0x028fea0003c00000 */
.L_x_67:
[----:B------:R-:W-:Y:S01]  /*3a40*/  NOP ;  /* 0x0000000000007918 */ /* 0x000fe20000000000 */
[----:B------:R-:W-:Y:S05]  /*3a50*/  EXIT ;  /* 0x000000000000794d */ /* 0x000fea0003800000 */
.L_x_49:
[----:B------:R-:W-:-:S09]  /*3a60*/  UISETP.NE.OR UP2, UPT, UR8, 0x3, !UP2 ;  /* 0x000000030800788c */ /* 0x000fd2000d745670 */
[----:B------:R-:W-:Y:S05]  /*3a70*/  BRA.U UP2, `(.L_x_68) ;  /* 0x0000001102087547 */ /* 0x000fea000b800000 */
[----:B------:R-:W1:Y:S01]  /*3a80*/  LDC R0, c[0x0][0xb30] ;  /* 0x0002cc00ff007b82 */ /* 0x000e620000000800 */
[----:B------:R-:W2:Y:S01]  /*3a90*/  LDCU.64 UR8, c[0x0][0x888] ;  /* 0x00011100ff0877ac */ /* 0x000ea20008000a00 */
[----:B------:R-:W-:Y:S02]  /*3aa0*/  HFMA2 R27, -RZ, RZ, 0, 0 ;  /* 0x00000000ff1b7431 */ /* 0x000fe400000001ff */
[----:B------:R-:W-:Y:S01]  /*3ab0*/  IMAD.MOV.U32 R29, RZ, RZ, 0x1 ;  /* 0x00000001ff1d7424 */ /* 0x000fe200078e00ff */
[----:B------:R-:W-:Y:S01]  /*3ac0*/  MOV R25, 0x1000 ;  /* 0x0000100000197802 */ /* 0x000fe20000000f00 */
[----:B------:R-:W4:Y:S01]  /*3ad0*/  LDCU.64 UR4, c[0x0][0x890] ;  /* 0x00011200ff0477ac */ /* 0x000f220008000a00 */
[----:B------:R-:W-:Y:S01]  /*3ae0*/  IMAD.MOV.U32 R28, RZ, RZ, RZ ;  /* 0x000000ffff1c7224 */ /* 0x000fe200078e00ff */
[----:B------:R-:W3:Y:S01]  /*3af0*/  LDC R24, c[0x0][0x370] ;  /* 0x0000dc00ff187b82 */ /* 0x000ee20000000800 */
[----:B------:R-:W-:Y:S01]  /*3b00*/  UMOV UR7, 0x400 ;  /* 0x0000040000077882 */ /* 0x000fe20000000000 */
[----:B------:R-:W-:-:S02]  /*3b10*/  UPLOP3.LUT UP1, UPT, UPT, UPT, UPT, 0x40, 0x4 ;  /* 0x000000000004789c */ /* 0x000fc40003f2e870 */
[----:B------:R-:W-:-:S04]  /*3b20*/  ULEA UR7, UR37, UR7, 0x18 ;  /* 0x0000000725077291 */ /* 0x000fc8000f8ec0ff */
[----:B------:R-:W3:Y:S01]  /*3b30*/  LDC R3, c[0x0][0xb0c] ;  /* 0x0002c300ff037b82 */ /* 0x000ee20000000800 */
[----:B------:R-:W-:Y:S02]  /*3b40*/  UIADD3 UR13, UPT, UPT, UR7, 0x68, URZ ;  /* 0x00000068070d7890 */ /* 0x000fe4000fffe0ff */
[----:B--2---:R-:W-:Y:S02]  /*3b50*/  UISETP.NE.U32.AND UP2, UPT, UR8, URZ, UPT ;  /* 0x000000ff0800728c */ /* 0x004fe4000bf45070 */
[----:B------:R-:W-:Y:S02]  /*3b60*/  UIADD3 UR33, UPT, UPT, UR7, 0x50, URZ ;  /* 0x0000005007217890 */ /* 0x000fe4000fffe0ff */
[----:B----4-:R-:W-:Y:S01]  /*3b70*/  UISETP.NE.U32.AND UP3, UPT, UR4, URZ, UPT ;  /* 0x000000ff0400728c */ /* 0x010fe2000bf65070 */
[----:B------:R-:W2:Y:S01]  /*3b80*/  LDC R18, c[0x0][0xb20] ;  /* 0x0002c800ff127b82 */ /* 0x000ea20000000800 */
[----:B-1----:R-:W-:Y:S01]  /*3b90*/  ISETP.NE.AND P1, PT, R0, 0x1, PT ;  /* 0x000000010000780c */ /* 0x002fe20003f25270 */
[----:B------:R-:W-:-:S02]  /*3ba0*/  UISETP.NE.AND.EX UP2, UPT, UR9, URZ, UPT, UP2 ;  /* 0x000000ff0900728c */ /* 0x000fc4000bf45320 */
[----:B------:R-:W-:Y:S02]  /*3bb0*/  UIADD3 UR25, UPT, UPT, UR7, 0x58, URZ ;  /* 0x0000005807197890 */ /* 0x000fe4000fffe0ff */
[----:B------:R-:W-:Y:S02]  /*3bc0*/  UIADD3 UR17, UPT, UPT, UR7, 0x60, URZ ;  /* 0x0000006007117890 */ /* 0x000fe4000fffe0ff */
[----:B------:R-:W1:Y:S01]  /*3bd0*/  LDC.64 R30, c[0x0][0x348] ;  /* 0x0000d200ff1e7b82 */ /* 0x000e620000000a00 */
[----:B------:R-:W-:Y:S02]  /*3be0*/  UPRMT UR13, UR37, 0x654, UR13 ;  /* 0x00000654250d7896 */ /* 0x000fe4000800000d */
[----:B------:R-:W-:-:S05]  /*3bf0*/  UISETP.NE.AND.EX UP3, UPT, UR5, URZ, UPT, UP3 ;  /* 0x000000ff0500728c */ /* 0x000fca000bf65330 */
[----:B------:R-:W4:Y:S08]  /*3c00*/  LDC.64 R16, c[0x0][0xb10] ;  /* 0x0002c400ff107b82 */ /* 0x000f300000000a00 */
[----:B------:R-:W1:Y:S08]  /*3c10*/  LDC.64 R6, c[0x0][0xb18] ;  /* 0x0002c600ff067b82 */ /* 0x000e700000000a00 */
[----:B------:R-:W1:Y:S08]  /*3c20*/  LDC.64 R4, c[0x0][0xb28] ;  /* 0x0002ca00ff047b82 */ /* 0x000e700000000a00 */
[----:B--23--:R-:W1:Y:S02]  /*3c30*/  LDC R19, c[0x0][0x374] ;  /* 0x0000dd00ff137b82 */ /* 0x00ce640000000800 */
.L_x_79:
[C---:B------:R-:W-:Y:S02]  /*3c40*/  LEA R0, R28.reuse, UR7, 0x3 ;  /* 0x000000071c007c11 */ /* 0x040fe4000f8e18ff */
[----:B------:R-:W-:Y:S02]  /*3c50*/  SHF.L.U32 R2, R27, 0x1f, RZ ;  /* 0x0000001f1b027819 */ /* 0x000fe400000006ff */
[----:B------:R-:W-:Y:S02]  /*3c60*/  LEA R20, R28, UR7, 0x4 ;  /* 0x000000071c147c11 */ /* 0x000fe4000f8e20ff */
[----:B--2---:R-:W2:Y:S02]  /*3c70*/  SYNCS.PHASECHK.TRANS64.TRYWAIT P0, [R0+URZ+0xa0], R2 ;  /* 0x0000a002000075a7 */ /* 0x004ea400080011ff */
[----:B--2---:R-:W-:Y:S05]  /*3c80*/  @!P0 BRA `(.L_x_69) ;  /* 0x0000005800b48947 */ /* 0x004fea0003800000 */
.L_x_155:
[----:B------:R-:W-:Y:S01]  /*3c90*/  ISETP.GE.AND P0, PT, R40, 0x1, PT ;  /* 0x000000012800780c */ /* 0x000fe20003f06270 */
[----:B------:R-:W3:Y:S01]  /*3ca0*/  LDS.128 R20, [R20+0x130] ;  /* 0x0001300014147984 */ /* 0x000ee20000000c00 */
[----:B--2---:R-:W-:Y:S01]  /*3cb0*/  VIADD R0, R0, 0xb0 ;  /* 0x000000b000007836 */ /* 0x004fe20000000000 */
[----:B------:R-:W-:Y:S01]  /*3cc0*/  @!PT LDS RZ, [RZ] ;  /* 0x00000000fffff984 */ /* 0x000fe20000000800 */
[----:B------:R-:W-:Y:S01]  /*3cd0*/  @!PT LDS RZ, [RZ] ;  /* 0x00000000fffff984 */ /* 0x000fe20000000800 */
[----:B------:R-:W-:Y:S01]  /*3ce0*/  @!PT LDS RZ, [RZ] ;  /* 0x00000000fffff984 */ /* 0x000fe20000000800 */
[----:B------:R-:W-:Y:S01]  /*3cf0*/  @!PT LDS RZ, [RZ] ;  /* 0x00000000fffff984 */ /* 0x000fe20000000800 */
[----:B------:R2:W-:Y:S06]  /*3d00*/  MEMBAR.ALL.CTA ;  /* 0x0000000000007992 */ /* 0x0005ec0000008000 */
[----:B--2---:R-:W2:Y:S01]  /*3d10*/  FENCE.VIEW.ASYNC.S ;  /* 0x00000000000073c6 */ /* 0x004ea20000000000 */
[----:B------:R-:W-:Y:S04]  /*3d20*/  PRMT R0, RZ, 0x654, R0 ;  /* 0x00000654ff007816 */ /* 0x000fe80000000000 */
[----:B--2---:R2:W-:Y:S01]  /*3d30*/  SYNCS.ARRIVE.TRANS64.RED.A1T0 RZ, [R0+URZ], RZ ;  /* 0x000000ff00ff79a7 */ /* 0x0045e200081004ff */
[----:B---3--:R-:W-:Y:S11]  /*3d40*/  LOP3.LUT P3, RZ, R22, 0x1, RZ, 0xc0, !PT ;  /* 0x0000000116ff7812 */ /* 0x008ff6000786c0ff */
[----:B------:R-:W-:Y:S02]  /*3d50*/  @!UPT UIADD3 URZ, UPT, UPT, URZ, URZ, URZ ;  /* 0x000000fffffff290 */ /* 0x000fe4000fffe0ff */
[----:B------:R-:W-:Y:S02]  /*3d60*/  @P3 MOV R11, R20 ;  /* 0x00000014000b3202 */ /* 0x000fe40000000f00 */
[----:B------:R-:W-:Y:S01]  /*3d70*/  @P3 LOP3.LUT R10, R21, 0xffff, RZ, 0xc0, !PT ;  /* 0x0000ffff150a3812 */ /* 0x000fe200078ec0ff */
[----:B--2---:R-:W-:Y:S06]  /*3d80*/  @!P0 BRA `(.L_x_70) ;  /* 0x0000000000a48947 */ /* 0x004fec0003800000 */
[-C--:B-1----:R-:W-:Y:S01]  /*3d90*/  IMAD.HI.U32 R0, R19, R7.reuse, RZ ;  /* 0x0000000713007227 */ /* 0x082fe200078e00ff */
[----:B------:R-:W-:Y:S02]  /*3da0*/  ISETP.NE.AND P0, PT, R6, 0x1, PT ;  /* 0x000000010600780c */ /* 0x000fe40003f05270 */
[----:B------:R-:W-:Y:S01]  /*3db0*/  ISETP.NE.AND P2, PT, R40, 0x1, PT ;  /* 0x000000012800780c */ /* 0x000fe20003f45270 */
[----:B----4-:R-:W-:Y:S01]  /*3dc0*/  IMAD.HI.U32 R9, R24, R16, RZ ;  /* 0x0000001018097227 */ /* 0x010fe200078e00ff */
[----:B------:R-:W-:Y:S02]  /*3dd0*/  SHF.R.U32.HI R0, RZ, R18, R0 ;  /* 0x00000012ff007219 */ /* 0x000fe40000011600 */
[----:B------:R-:W-:Y:S01]  /*3de0*/  ISETP.NE.AND P4, PT, R3, 0x1, PT ;  /* 0x000000010300780c */ /* 0x000fe20003f85270 */
[----:B------:R-:W-:Y:S01]  /*3df0*/  IMAD.HI.U32 R13, R10, R7, RZ ;  /* 0x000000070a0d7227 */ /* 0x000fe200078e00ff */
[----:B------:R-:W-:Y:S02]  /*3e00*/  SHF.R.U32.HI R9, RZ, R17, R9 ;  /* 0x00000011ff097219 */ /* 0x000fe40000011609 */
[----:B------:R-:W-:Y:S01]  /*3e10*/  SEL R0, R19, R0, !P0 ;  /* 0x0000000013007207 */ /* 0x000fe20004000000 */
[----:B------:R-:W-:Y:S01]  /*3e20*/  IMAD.HI.U32 R12, R11, R16, RZ ;  /* 0x000000100b0c7227 */ /* 0x000fe200078e00ff */
[----:B------:R-:W-:Y:S03]  /*3e30*/  SEL R9, R24, R9, !P4 ;  /* 0x0000000918097207 */ /* 0x000fe60006000000 */
[-C--:B------:R-:W-:Y:S01]  /*3e40*/  IMAD.HI.U32 R8, R0, R4.reuse, RZ ;  /* 0x0000000400087227 */ /* 0x080fe200078e00ff */
[----:B------:R-:W-:Y:S03]  /*3e50*/  SHF.R.U32.HI R12, RZ, R17, R12 ;  /* 0x00000011ff0c7219 */ /* 0x000fe6000001160c */
[----:B------:R-:W-:Y:S01]  /*3e60*/  IMAD.HI.U32 R2, R9, R4, RZ ;  /* 0x0000000409027227 */ /* 0x000fe200078e00ff */
[-C--:B------:R-:W-:Y:S02]  /*3e70*/  @P2 SHF.R.U32.HI R0, RZ, R5.reuse, R8 ;  /* 0x00000005ff002219 */ /* 0x080fe40000011608 */
[----:B------:R-:W-:Y:S02]  /*3e80*/  SHF.R.U32.HI R8, RZ, R18, R13 ;  /* 0x00000012ff087219 */ /* 0x000fe4000001160d */
[----:B------:R-:W-:Y:S01]  /*3e90*/  @P2 SHF.R.U32.HI R9, RZ, R5, R2 ;  /* 0x00000005ff092219 */ /* 0x000fe20000011602 */
[----:B------:R-:W-:Y:S01]  /*3ea0*/  IMAD R0, R40, R0, RZ ;  /* 0x0000000028007224 */ /* 0x000fe200078e02ff */
[----:B------:R-:W-:Y:S02]  /*3eb0*/  SEL R8, R10, R8, !P0 ;  /* 0x000000080a087207 */ /* 0x000fe40004000000 */
[----:B------:R-:W-:Y:S01]  /*3ec0*/  SEL R2, R11, R12, !P4 ;  /* 0x0000000c0b027207 */ /* 0x000fe20006000000 */
[----:B------:R-:W-:Y:S01]  /*3ed0*/  IMAD R12, R40, R9, RZ ;  /* 0x00000009280c7224 */ /* 0x000fe200078e02ff */
[C---:B------:R-:W-:Y:S01]  /*3ee0*/  ISETP.GE.AND P0, PT, R8.reuse, R0, PT ;  /* 0x000000000800720c */ /* 0x040fe20003f06270 */
[----:B------:R-:W-:Y:S03]  /*3ef0*/  IMAD.HI.U32 R0, R8, R4, RZ ;  /* 0x0000000408007227 */ /* 0x000fe600078e00ff */
[----:B------:R-:W-:Y:S02]  /*3f00*/  ISETP.GE.OR P0, PT, R2, R12, P0 ;  /* 0x0000000c0200720c */ /* 0x000fe40000706670 */
[-C--:B------:R-:W-:Y:S04]  /*3f10*/  SHF.R.U32.HI R0, RZ, R5.reuse, R0 ;  /* 0x00000005ff007219 */ /* 0x080fe80000011600 */
[----:B------:R-:W-:Y:S05]  /*3f20*/  SEL R13, R8, R0, !P2 ;  /* 0x00000000080d7207 */ /* 0x000fea0005000000 */
[----:B------:R-:W-:Y:S02]  /*3f30*/  IMAD.MOV R12, RZ, RZ, -R13 ;  /* 0x000000ffff0c7224 */ /* 0x000fe400078e0a0d */
[----:B------:R-:W-:Y:S04]  /*3f40*/  @!P0 IMAD.HI.U32 R0, R2, R4, RZ ;  /* 0x0000000402008227 */ /* 0x000fe800078e00ff */
[----:B------:R-:W-:Y:S01]  /*3f50*/  IMAD R12, R40, R12, R8 ;  /* 0x0000000c280c7224 */ /* 0x000fe200078e0208 */
[----:B------:R-:W-:Y:S04]  /*3f60*/  @!P0 SHF.R.U32.HI R0, RZ, R5, R0 ;  /* 0x00000005ff008219 */ /* 0x000fe80000011600 */
[----:B------:R-:W-:Y:S04]  /*3f70*/  @!P0 SEL R0, R2, R0, !P2 ;  /* 0x0000000002008207 */ /* 0x000fe80005000000 */
[----:B------:R-:W-:Y:S01]  /*3f80*/  @!P0 IADD3 R13, PT, PT, R13, -R0, RZ ;  /* 0x800000000d0d8210 */ /* 0x000fe20007ffe0ff */
[----:B------:R-:W-:Y:S01]  /*3f90*/  @!P0 IMAD R0, R9, R12, R0 ;  /* 0x0000000c09008224 */ /* 0x000fe200078e0200 */
[----:B------:R-:W-:Y:S01]  /*3fa0*/  IADD3 R9, PT, PT, -R8, RZ, RZ ;  /* 0x000000ff08097210 */ /* 0x000fe20007ffe1ff */
[--C-:B------:R-:W-:Y:S02]  /*3fb0*/  IMAD.MOV R12, RZ, RZ, -R2.reuse ;  /* 0x000000ffff0c7224 */ /* 0x100fe400078e0a02 */
[----:B------:R-:W-:Y:S02]  /*3fc0*/  @!P0 IMAD R8, R13, R40, R2 ;  /* 0x000000280d088224 */ /* 0x000fe400078e0202 */
[----:B------:R-:W-:Y:S02]  /*3fd0*/  @!P0 IMAD.MOV.U32 R2, RZ, RZ, R0 ;  /* 0x000000ffff028224 */ /* 0x000fe400078e0000 */
[----:B------:R-:W-:Y:S02]  /*3fe0*/  IMAD R11, R3, R12, R11 ;  /* 0x0000000c030b7224 */ /* 0x000fe400078e020b */
[----:B------:R-:W-:Y:S02]  /*3ff0*/  IMAD R10, R6, R9, R10 ;  /* 0x00000009060a7224 */ /* 0x000fe400078e020a */
[----:B------:R-:W-:Y:S02]  /*4000*/  IMAD R11, R2, R3, R11 ;  /* 0x00000003020b7224 */ /* 0x000fe400078e020b */
[----:B------:R-:W-:Y:S02]  /*4010*/  IMAD R10, R8, R6, R10 ;  /* 0x00000006080a7224 */ /* 0x000fe400078e020a */
.L_x_70:
[----:B------:R-:W-:Y:S05]  /*4020*/  BRA.U UP1, `(.L_x_71) ;  /* 0x0000000101107547 */ /* 0x000fea000b800000 */
[----:B------:R-:W-:Y:S04]  /*4030*/  MOV R2, UR6 ;  /* 0x0000000600027c02 */ /* 0x000fe80008000f00 */
[----:B------:R-:W-:Y:S04]  /*4040*/  SHF.L.U32 R2, R2, 0x1f, RZ ;  /* 0x0000001f02027819 */ /* 0x000fe800000006ff */
[----:B------:R-:W2:Y:S02]  /*4050*/  SYNCS.PHASECHK.TRANS64.TRYWAIT P0, [UR7+0x98], R2 ;  /* 0x00009802ff0075a7 */ /* 0x000ea40008001107 */
[----:B--2---:R-:W-:Y:S05]  /*4060*/  @!P0 BRA `(.L_x_72) ;  /* 0x0000005400d08947 */ /* 0x004fea0003800000 */
.L_x_71:
[----:B------:R-:W-:Y:S02]  /*4070*/  R2UR UR35, R15 ;  /* 0x000000000f2372ca */ /* 0x000fe400000e0000 */
[----:B------:R-:W-:Y:S02]  /*4080*/  R2UR UR34, R14 ;  /* 0x000000000e2272ca */ /* 0x000fe400000e0000 */
[----:B------:R-:W-:Y:S02]  /*4090*/  ISETP.NE.U32.AND P2, PT, RZ, UR4, PT ;  /* 0x00000004ff007c0c */ /* 0x000fe4000bf45070 */
[----:B------:R-:W-:Y:S02]  /*40a0*/  SHF.L.U32 R14, R29, 0x1f, RZ ;  /* 0x0000001f1d0e7819 */ /* 0x000fe400000006ff */
[----:B------:R-:W-:Y:S05]  /*40b0*/  ISETP.NE.AND.EX P2, PT, RZ, UR5, PT, P2 ;  /* 0x00000005ff007c0c */ /* 0x000fea000bf45320 */
[----:B------:R-:W-:Y:S02]  /*40c0*/  USHF.L.U32 UR35, UR35, 0x6, URZ ;  /* 0x0000000623237899 */ /* 0x000fe400080006ff */
[----:B------:R-:W-:Y:S01]  /*40d0*/  USHF.L.U32 UR34, UR34, 0x8, URZ ;  /* 0x0000000822227899 */ /* 0x000fe200080006ff */
[----:B------:R-:W-:Y:S11]  /*40e0*/  BRA.U !UP3, `(.L_x_73) ;  /* 0x000000010b347547 */ /* 0x000ff6000b800000 */
[----:B------:R-:W-:Y:S01]  /*40f0*/  UPLOP3.LUT UP0, UPT, UPT, UPT, UP2, 0x80, 0x8 ;  /* 0x000000000008789c */ /* 0x000fe20003f0f020 */
[----:B--2---:R-:W-:Y:S02]  /*4100*/  HFMA2 R0, -RZ, RZ, 0, 5.9604644775390625e-08 ;  /* 0x00000001ff007431 */ /* 0x004fe400000001ff */
[----:B------:R-:W-:Y:S03]  /*4110*/  IMAD.MOV.U32 R96, RZ, RZ, 0x1 ;  /* 0x00000001ff607424 */ /* 0x000fe600078e00ff */
[----:B------:R-:W-:Y:S05]  /*4120*/  PLOP3.LUT P0, PT, PT, PT, UP0, 0x80, 0x8 ;  /* 0x000000000008781c */ /* 0x000fea0003f0f008 */
[----:B------:R-:W2:Y:S01]  /*4130*/  @UP0 LDCU.64 UR10, c[0x0][0x888] ;  /* 0x00011100ff0a07ac */ /* 0x000ea20008000a00 */
[----:B------:R-:W-:Y:S07]  /*4140*/  @UP0 UIMAD UR8, UR36, UR4, URZ ;  /* 0x00000004240802a4 */ /* 0x000fee000f8e02ff */
[----:B------:R-:W-:Y:S01]  /*4150*/  @!P0 PRMT R96, R0, 0x7610, R96 ;  /* 0x0000761000608816 */ /* 0x000fe20000000060 */
[----:B--2---:R-:W-:Y:S03]  /*4160*/  @UP0 UIMAD.WIDE UR10, UR8, 0x4, UR10 ;  /* 0x00000004080a08a5 */ /* 0x004fe6000f8e020a */
[----:B------:R-:W2:Y:S03]  /*4170*/  @!UP0 LDCU UR8, c[0x0][0x880] ;  /* 0x00011000ff0887ac */ /* 0x000ea60008000800 */
[----:B------:R-:W-:Y:S01]  /*4180*/  IMAD.U32 R8, RZ, RZ, UR10 ;  /* 0x0000000aff087e24 */ /* 0x000fe2000f8e00ff */
[----:B------:R-:W-:Y:S05]  /*4190*/  MOV R9, UR11 ;  /* 0x0000000b00097c02 */ /* 0x000fea0008000f00 */
[----:B-----5:R3:W5:Y:S02]  /*41a0*/  @P0 LDG.E R49, desc[UR46][R8.64] ;  /* 0x0000002e08310981 */ /* 0x020764000c1e1900 */
[----:B--23--:R-:W-:Y:S07]  /*41b0*/  @!P0 IMAD.U32 R49, RZ, RZ, UR8 ;  /* 0x00000008ff318e24 */ /* 0x00cfee000f8e00ff */
.L_x_73:
[----:B-----5:R-:W-:Y:S01]  /*41c0*/  @!P2 FSETP.EQ.AND P0, PT, R49, RZ, PT ;  /* 0x000000ff3100a20b */ /* 0x020fe20003f02000 */
[----:B------:R-:W-:Y:S01]  /*41d0*/  @!UPT UIADD3 URZ, UPT, UPT, URZ, URZ, URZ ;  /* 0x000000fffffff290 */ /* 0x000fe2000fffe0ff */
[----:B------:R-:W-:Y:S11]  /*41e0*/  @!P2 BRA `(.L_x_74) ;  /* 0x000000000014a947 */ /* 0x000ff60003800000 */
[----:B------:R-:W-:Y:S02]  /*41f0*/  LOP3.LUT P2, RZ, R96, 0xff, RZ, 0xc0, !PT ;  /* 0x000000ff60ff7812 */ /* 0x000fe4000784c0ff */
[----:B------:R-:W-:Y:S04]  /*4200*/  PLOP3.LUT P0, PT, PT, PT, UP0, 0x80, 0x8 ;  /* 0x000000000008781c */ /* 0x000fe80003f0f008 */
[----:B------:R-:W-:Y:S07]  /*4210*/  PLOP3.LUT P0, PT, P0, PT, PT, 0x8, 0x80 ;  /* 0x000000000080781c */ /* 0x000fee000070e170 */
[----:B------:R-:W-:Y:S11]  /*4220*/  @P2 FSETP.EQ.AND P0, PT, R49, RZ, PT ;  /* 0x000000ff3100220b */ /* 0x000ff60003f02000 */
[----:B------:R-:W-:Y:S02]  /*4230*/  @!UPT UIADD3 URZ, UPT, UPT, URZ, URZ, URZ ;  /* 0x000000fffffff290 */ /* 0x000fe4000fffe0ff */
.L_x_74:
[----:B------:R-:W3:Y:S01]  /*4240*/  SYNCS.PHASECHK.TRANS64.TRYWAIT P2, [UR7+0x70], R14 ;  /* 0x0000700eff0075a7 */ /* 0x000ee20008041107 */
[----:B------:R-:W-:Y:S04]  /*4250*/  ELECT P4, URZ, PT ;  /* 0x0000000000ff782f */ /* 0x000fe80003880000 */
[----:B------:R-:W-:Y:S11]  /*4260*/  PLOP3.LUT P4, PT, P0, P4, PT, 0xf2, 0x2f ;  /* 0x00000000002f781c */ /* 0x000ff60000789e72 */
[----:B------:R-:W-:Y:S02]  /*4270*/  @!UPT UIADD3 URZ, UPT, UPT, URZ, URZ, URZ ;  /* 0x000000fffffff290 */ /* 0x000fe4000fffe0ff */
[----:B-1----:R-:W-:Y:S05]  /*4280*/  @!P4 IADD3 R8, P0, PT, R30, 0x580, RZ ;  /* 0x000005801e08c810 */ /* 0x002fea0007f1e0ff */
[----:B--2---:R-:W-:Y:S01]  /*4290*/  @!P4 IMAD.X R2, RZ, RZ, R31, P0 ;  /* 0x000000ffff02c224 */ /* 0x004fe200000e061f */
[----:B---3--:R-:W-:Y:S07]  /*42a0*/  @!P2 BRA `(.L_x_75) ;  /* 0x000000540058a947 */ /* 0x008fee0003800000 */
.L_x_158:
[----:B------:R-:W-:Y:S01]  /*42b0*/  @!P4 R2UR UR8, R2 ;  /* 0x000000000208c2ca */ /* 0x000fe200000e0000 */
[----:B------:R-:W-:Y:S01]  /*42c0*/  VOTEU.ALL UP1, P4 ;  /* 0x0000000000ff7886 */ /* 0x000fe20002020000 */
[----:B------:R-:W-:Y:S01]  /*42d0*/  @!P4 R2UR UR9, R8 ;  /* 0x000000000809c2ca */ /* 0x000fe200000e0000 */
[----:B-1----:R-:W-:Y:S01]  /*42e0*/  @!P4 IMAD.MOV.U32 R0, RZ, RZ, 0x1000 ;  /* 0x00001000ff00c424 */ /* 0x002fe200078e00ff */
[----:B------:R-:W-:Y:S01]  /*42f0*/  UMOV UR10, 0x0 ;  /* 0x00000000000a7882 */ /* 0x000fe20000000000 */
[----:B------:R-:W-:Y:S01]  /*4300*/  UMOV UR11, 0x10000000 ;  /* 0x10000000000b7882 */ /* 0x000fe20000000000 */
[----:B------:R-:W-:Y:S01]  /*4310*/  @!UP1 UIADD3 UR32, UPT, UPT, UR7, 0x200, URZ ;  /* 0x0000020007209890 */ /* 0x000fe2000fffe0ff */
[----:B------:R-:W-:Y:S06]  /*4320*/  VOTEU.ALL UP1, P4 ;  /* 0x0000000000ff7886 */ /* 0x000fec0002020000 */
[----:B------:R-:W-:Y:S01]  /*4330*/  IMAD.U32 R9, RZ, RZ, UR8 ;  /* 0x00000008ff097e24 */ /* 0x000fe2000f8e00ff */
[----:B------:R-:W-:Y:S01]  /*4340*/  UPRMT UR8, UR37, 0x654, UR33 ;  /* 0x0000065425087896 */ /* 0x000fe20008000021 */
[----:B------:R-:W-:Y:S03]  /*4350*/  IMAD.U32 R8, RZ, RZ, UR9 ;  /* 0x00000009ff087e24 */ /* 0x000fe6000f8e00ff */
[----:B------:R-:W-:Y:S02]  /*4360*/  @!P4 R2UR UR15, R9 ;  /* 0x00000000090fc2ca */ /* 0x000fe400000e0000 */
[----:B------:R-:W-:Y:S02]  /*4370*/  @!P4 R2UR UR14, R8 ;  /* 0x00000000080ec2ca */ /* 0x000fe400000e0000 */
[----:B------:R-:W-:Y:S05]  /*4380*/  @!P4 IADD3 R8, P0, PT, R30, 0x580, RZ ;  /* 0x000005801e08c810 */ /* 0x000fea0007f1e0ff */
[----:B------:R-:W-:Y:S06]  /*4390*/  @!P4 IMAD.X R2, RZ, RZ, R31, P0 ;  /* 0x000000ffff02c224 */ /* 0x000fec00000e061f */
[----:B------:R1:W-:Y:S01]  /*43a0*/  @!UP1 UTMALDG.3D [UR32], [UR14], desc[UR10] ;  /* 0x00000a200e0095b4 */ /* 0x0003e20008011000 */
[----:B------:R1:W-:Y:S01]  /*43b0*/  @!P4 SYNCS.ARRIVE.TRANS64.RED.A0TR RZ, [UR7+0x50], R0 ;  /* 0x00005000ffffc9a7 */ /* 0x0003e20008300407 */
[----:B------:R-:W-:Y:S01]  /*43c0*/  SYNCS.ARRIVE.TRANS64.RED.A1T0 RZ, [UR8], RZ ;  /* 0x000000ffffff79a7 */ /* 0x000fe20008100408 */
[----:B------:R-:W2:Y:S02]  /*43d0*/  SYNCS.PHASECHK.TRANS64.TRYWAIT P2, [UR7+0x78], R14 ;  /* 0x0000780eff0075a7 */ /* 0x000ea40008041107 */
[----:B-12---:R-:W-:Y:S05]  /*43e0*/  @!P2 BRA `(.L_x_76) ;  /* 0x000000540020a947 */ /* 0x006fea0003800000 */
.L_x_160:
[----:B------:R-:W-:Y:S01]  /*43f0*/  @!P4 R2UR UR8, R2 ;  /* 0x000000000208c2ca */ /* 0x000fe200000e0000 */
[----:B------:R-:W-:Y:S01]  /*4400*/  VOTEU.ALL UP1, P4 ;  /* 0x0000000000ff7886 */ /* 0x000fe20002020000 */
[----:B------:R-:W-:Y:S01]  /*4410*/  @!P4 R2UR UR9, R8 ;  /* 0x000000000809c2ca */ /* 0x000fe200000e0000 */
[----:B-1----:R-:W-:Y:S01]  /*4420*/  @!P4 IMAD.MOV.U32 R0, RZ, RZ, 0x1000 ;  /* 0x00001000ff00c424 */ /* 0x002fe200078e00ff */
[----:B------:R-:W-:Y:S01]  /*4430*/  UMOV UR10, 0x0 ;  /* 0x00000000000a7882 */ /* 0x000fe20000000000 */
[----:B------:R-:W-:Y:S01]  /*4440*/  UMOV UR11, 0x10000000 ;  /* 0x10000000000b7882 */ /* 0x000fe20000000000 */
[----:B------:R-:W-:Y:S02]  /*4450*/  @!UP1 UIADD3 UR26, UPT, UPT, UR34, 0x40, URZ ;  /* 0x00000040221a9890 */ /* 0x000fe4000fffe0ff */
[----:B------:R-:W-:Y:S01]  /*4460*/  @!UP1 UIADD3 UR24, UPT, UPT, UR7, 0x1200, URZ ;  /* 0x0000120007189890 */ /* 0x000fe2000fffe0ff */
[----:B------:R-:W-:Y:S01]  /*4470*/  VOTEU.ALL UP1, P4 ;  /* 0x0000000000ff7886 */ /* 0x000fe20002020000 */
[----:B------:R-:W-:Y:S01]  /*4480*/  UMOV UR27, UR35 ;  /* 0x00000023001b7c82 */ /* 0x000fe20008000000 */
[----:B------:R-:W-:Y:S02]  /*4490*/  UMOV UR28, UR36 ;  /* 0x00000024001c7c82 */ /* 0x000fe40008000000 */
        /* <DEDUP_REMOVED lines=12> */
.L_x_162:
[----:B------:R-:W2:Y:S01]  /*4560*/  LDC.64 R12, c[0x0][0xb18] ;  /* 0x0002c600ff0c7b82 */ /* 0x000ea20000000a00 */
[----:B------:R-:W-:Y:S01]  /*4570*/  @!P4 R2UR UR8, R2 ;  /* 0x000000000208c2ca */ /* 0x000fe200000e0000 */
[----:B------:R-:W-:Y:S01]  /*4580*/  VOTEU.ALL UP1, P4 ;  /* 0x0000000000ff7886 */ /* 0x000fe20002020000 */
[----:B------:R-:W-:Y:S01]  /*4590*/  @!P4 R2UR UR9, R8 ;  /* 0x000000000809c2ca */ /* 0x000fe200000e0000 */
[----:B-1----:R-:W-:Y:S01]  /*45a0*/  @!P4 IMAD.MOV.U32 R0, RZ, RZ, 0x1000 ;  /* 0x00001000ff00c424 */ /* 0x002fe200078e00ff */
[----:B------:R-:W-:Y:S03]  /*45b0*/  UMOV UR10, 0x0 ;  /* 0x00000000000a7882 */ /* 0x000fe60000000000 */
[----:B------:R-:W1:Y:S01]  /*45c0*/  @!P1 LDC R2, c[0x0][0xb0c] ;  /* 0x0002c300ff029b82 */ /* 0x000e620000000800 */
[----:B------:R-:W-:Y:S01]  /*45d0*/  @!UP1 UIADD3 UR18, UPT, UPT, UR34, 0x80, URZ ;  /* 0x0000008022129890 */ /* 0x000fe2000fffe0ff */
[----:B------:R-:W-:Y:S01]  /*45e0*/  @P3 SHF.R.U32.HI R26, RZ, 0x10, R21 ;  /* 0x00000010ff1a3819 */ /* 0x000fe20000011615 */
[----:B------:R-:W-:Y:S01]  /*45f0*/  @!UP1 UIADD3 UR16, UPT, UPT, UR7, 0x2200, URZ ;  /* 0x0000220007109890 */ /* 0x000fe2000fffe0ff */
[----:B------:R-:W-:Y:S01]  /*4600*/  VIADD R28, R28, 0x1 ;  /* 0x000000011c1c7836 */ /* 0x000fe20000000000 */
[----:B------:R-:W-:Y:S01]  /*4610*/  VOTEU.ALL UP1, P4 ;  /* 0x0000000000ff7886 */ /* 0x000fe20002020000 */
[----:B------:R-:W-:Y:S01]  /*4620*/  UMOV UR11, 0x10000000 ;  /* 0x10000000000b7882 */ /* 0x000fe20000000000 */
[----:B------:R-:W-:Y:S01]  /*4630*/  UMOV UR19, UR35 ;  /* 0x0000002300137c82 */ /* 0x000fe20008000000 */
[----:B------:R-:W-:Y:S01]  /*4640*/  IMAD.U32 R9, RZ, RZ, UR8 ;  /* 0x00000008ff097e24 */ /* 0x000fe2000f8e00ff */
[----:B------:R-:W-:Y:S01]  /*4650*/  UMOV UR20, UR36 ;  /* 0x0000002400147c82 */ /* 0x000fe20008000000 */
[----:B------:R-:W-:Y:S01]  /*4660*/  IMAD.U32 R8, RZ, RZ, UR9 ;  /* 0x00000009ff087e24 */ /* 0x000fe2000f8e00ff */
[----:B------:R-:W-:Y:S02]  /*4670*/  UPRMT UR8, UR37, 0x654, UR17 ;  /* 0x0000065425087896 */ /* 0x000fe40008000011 */
[----:B------:R-:W-:Y:S02]  /*4680*/  @!P4 R2UR UR15, R9 ;  /* 0x00000000090fc2ca */ /* 0x000fe400000e0000 */
[----:B------:R-:W-:Y:S02]  /*4690*/  @!P4 R2UR UR14, R8 ;  /* 0x00000000080ec2ca */ /* 0x000fe400000e0000 */
[----:B------:R-:W3:Y:S11]  /*46a0*/  LDC.64 R8, c[0x0][0xb10] ;  /* 0x0002c400ff087b82 */ /* 0x000ef60000000a00 */
[----:B------:R1:W-:Y:S01]  /*46b0*/  @!UP1 UTMALDG.3D [UR16], [UR14], desc[UR10] ;  /* 0x00000a100e0095b4 */ /* 0x0003e20008011000 */
[----:B------:R5:W-:Y:S01]  /*46c0*/  @!P4 SYNCS.ARRIVE.TRANS64.RED.A0TR RZ, [UR7+0x60], R0 ;  /* 0x00006000ffffc9a7 */ /* 0x000be20008300407 */
[C---:B---3--:R-:W-:Y:S01]  /*46d0*/  @!P1 IMAD.HI.U32 R8, R11.reuse, R8, RZ ;  /* 0x000000080b089227 */ /* 0x048fe200078e00ff */
[----:B--2---:R-:W-:Y:S02]  /*46e0*/  @!P1 ISETP.NE.AND P0, PT, R12, 0x1, PT ;  /* 0x000000010c00980c */ /* 0x004fe40003f05270 */
[----:B-1----:R-:W-:Y:S01]  /*46f0*/  @!P1 ISETP.NE.AND P2, PT, R2, 0x1, PT ;  /* 0x000000010200980c */ /* 0x002fe20003f45270 */
[----:B------:R-:W-:Y:S01]  /*4700*/  SYNCS.ARRIVE.TRANS64.RED.A1T0 RZ, [UR8], RZ ;  /* 0x000000ffffff79a7 */ /* 0x000fe20008100408 */
[C---:B------:R-:W-:Y:S01]  /*4710*/  @!P1 IMAD.HI.U32 R13, R10.reuse, R13, RZ ;  /* 0x0000000d0a0d9227 */ /* 0x040fe200078e00ff */
[----:B------:R-:W-:Y:S04]  /*4720*/  @!P1 SHF.R.U32.HI R8, RZ, R9, R8 ;  /* 0x00000009ff089219 */ /* 0x000fe80000011608 */
[----:B------:R-:W-:Y:S01]  /*4730*/  @!P1 SEL R8, R11, R8, !P2 ;  /* 0x000000080b089207 */ /* 0x000fe20005000000 */
[----:B------:R-:W1:Y:S01]  /*4740*/  SYNCS.PHASECHK.TRANS64.TRYWAIT P5, [UR7+0x88], R14 ;  /* 0x0000880eff0075a7 */ /* 0x000e6200080a1107 */
[----:B-----5:R-:W2:Y:S02]  /*4750*/  @!P1 LDC R0, c[0x0][0xb20] ;  /* 0x0002c800ff009b82 */ /* 0x020ea40000000800 */
[----:B--2---:R-:W-:Y:S04]  /*4760*/  @!P1 SHF.R.U32.HI R0, RZ, R0, R13 ;  /* 0x00000000ff009219 */ /* 0x004fe8000001160d */
[----:B------:R-:W-:Y:S05]  /*4770*/  @!P1 SEL R9, R10, R0, !P0 ;  /* 0x000000000a099207 */ /* 0x000fea0004000000 */
[----:B------:R-:W-:Y:S02]  /*4780*/  @!P1 IMAD.IADD R0, R9, 0x1, -R8 ;  /* 0x0000000109009824 */ /* 0x000fe400078e0a08 */
[----:B------:R-:W-:Y:S02]  /*4790*/  @!P1 IMAD.IADD R8, R8, 0x1, -R9 ;  /* 0x0000000108089824 */ /* 0x000fe400078e0a09 */
[----:B------:R-:W-:Y:S02]  /*47a0*/  @!P1 IMAD R11, R0, R2, R11 ;  /* 0x00000002000b9224 */ /* 0x000fe400078e020b */
[----:B------:R-:W-:Y:S01]  /*47b0*/  @!P1 IMAD R10, R8, R12, R10 ;  /* 0x0000000c080a9224 */ /* 0x000fe200078e020a */
[----:B-1----:R-:W-:Y:S06]  /*47c0*/  @!P5 BRA `(.L_x_78) ;  /* 0x000000500058d947 */ /* 0x002fec0003800000 */
.L_x_164:
[----:B------:R-:W-:Y:S01]  /*47d0*/  @!P4 IADD3 R2, P0, PT, R30, 0x580, RZ ;  /* 0x000005801e02c810 */ /* 0x000fe20007f1e0ff */
[----:B------:R-:W-:Y:S01]  /*47e0*/  VOTEU.ALL UP1, P4 ;  /* 0x0000000000ff7886 */ /* 0x000fe20002020000 */
[----:B------:R-:W-:Y:S01]  /*47f0*/  UMOV UR18, 0x0 ;  /* 0x0000000000127882 */ /* 0x000fe20000000000 */
[----:B------:R-:W-:Y:S01]  /*4800*/  UMOV UR19, 0x10000000 ;  /* 0x1000000000137882 */ /* 0x000fe20000000000 */
[----:B------:R-:W-:Y:S01]  /*4810*/  @!P4 R2UR UR9, R2 ;  /* 0x000000000209c2ca */ /* 0x000fe200000e0000 */
[----:B-1----:R-:W-:Y:S01]  /*4820*/  @!P4 IMAD.X R0, RZ, RZ, R31, P0 ;  /* 0x000000ffff00c224 */ /* 0x002fe200000e061f */
[----:B------:R-:W-:Y:S01]  /*4830*/  @!UP1 UIADD3 UR10, UPT, UPT, UR34, 0xc0, URZ ;  /* 0x000000c0220a9890 */ /* 0x000fe2000fffe0ff */
[----:B------:R-:W-:Y:S01]  /*4840*/  ISETP.NE.AND P0, PT, R28, 0x2, PT ;  /* 0x000000021c00780c */ /* 0x000fe20003f05270 */
[----:B------:R-:W-:Y:S01]  /*4850*/  UMOV UR11, UR35 ;  /* 0x00000023000b7c82 */ /* 0x000fe20008000000 */
[----:B------:R-:W-:Y:S01]  /*4860*/  UMOV UR12, UR36 ;  /* 0x00000024000c7c82 */ /* 0x000fe20008000000 */
[----:B------:R-:W-:Y:S01]  /*4870*/  @!P4 R2UR UR8, R0 ;  /* 0x000000000008c2ca */ /* 0x000fe200000e0000 */
[----:B------:R-:W-:Y:S01]  /*4880*/  IMAD.IADD R14, R10, 0x1, R94 ;  /* 0x000000010a0e7824 */ /* 0x000fe200078e025e */
[----:B------:R-:W-:Y:S01]  /*4890*/  @P3 R2UR UR36, R26 ;  /* 0x000000001a2432ca */ /* 0x000fe200000e0000 */
[----:B------:R-:W-:Y:S01]  /*48a0*/  IMAD.IADD R15, R11, 0x1, R95 ;  /* 0x000000010b0f7824 */ /* 0x000fe200078e025f */
[----:B------:R-:W-:Y:S02]  /*48b0*/  SEL R0, RZ, 0x1, P0 ;  /* 0x00000001ff007807 */ /* 0x000fe40000000000 */
[----:B------:R-:W-:Y:S01]  /*48c0*/  LOP3.LUT R29, R29, 0x1, RZ, 0x3c, !PT ;  /* 0x000000011d1d7812 */ /* 0x000fe200078e3cff */
[----:B------:R-:W-:Y:S01]  /*48d0*/  IMAD.U32 R8, RZ, RZ, UR9 ;  /* 0x00000009ff087e24 */ /* 0x000fe2000f8e00ff */
[----:B------:R-:W-:Y:S01]  /*48e0*/  @!UP1 UIADD3 UR9, UPT, UPT, UR7, 0x68, URZ ;  /* 0x0000006807099890 */ /* 0x000fe2000fffe0ff */
[----:B------:R-:W-:Y:S02]  /*48f0*/  LOP3.LUT R27, R27, R0, RZ, 0x3c, !PT ;  /* 0x000000001b1b7212 */ /* 0x000fe400078e3cff */
[----:B------:R-:W-:Y:S02]  /*4900*/  SEL R28, R28, RZ, P0 ;  /* 0x000000ff1c1c7207 */ /* 0x000fe40000000000 */
[----:B------:R-:W-:Y:S01]  /*4910*/  IMAD.U32 R9, RZ, RZ, UR8 ;  /* 0x00000008ff097e24 */ /* 0x000fe2000f8e00ff */
[----:B------:R-:W-:Y:S01]  /*4920*/  @!P4 R2UR UR14, R8 ;  /* 0x00000000080ec2ca */ /* 0x000fe200000e0000 */
[----:B------:R-:W-:Y:S01]  /*4930*/  @!UP1 UIADD3 UR8, UPT, UPT, UR7, 0x3200, URZ ;  /* 0x0000320007089890 */ /* 0x000fe2000fffe0ff */
[----:B------:R-:W-:Y:S02]  /*4940*/  VOTEU.ALL UP1, P4 ;  /* 0x0000000000ff7886 */ /* 0x000fe40002020000 */
[----:B------:R-:W-:Y:S11]  /*4950*/  @!P4 R2UR UR15, R9 ;  /* 0x00000000090fc2ca */ /* 0x000ff600000e0000 */
[----:B------:R-:W-:Y:S02]  /*4960*/  @!UPT UIADD3 URZ, UPT, UPT, URZ, URZ, URZ ;  /* 0x000000fffffff290 */ /* 0x000fe4000fffe0ff */
[----:B------:R2:W-:Y:S01]  /*4970*/  @!UP1 UTMALDG.3D [UR8], [UR14], desc[UR18] ;  /* 0x000012080e0095b4 */ /* 0x0005e20008011000 */
[----:B------:R2:W-:Y:S01]  /*4980*/  @!P4 SYNCS.ARRIVE.TRANS64.RED.A0TR RZ, [UR7+0x68], R25 ;  /* 0x00006819ffffc9a7 */ /* 0x0005e20008300407 */
[----:B------:R-:W-:Y:S01]  /*4990*/  UPLOP3.LUT UP1, UPT, UPT, UPT, UPT, 0x80, 0x8 ;  /* 0x000000000008789c */ /* 0x000fe20003f2f070 */
[----:B------:R-:W-:Y:S01]  /*49a0*/  SYNCS.ARRIVE.TRANS64.RED.A1T0 RZ, [UR13], RZ ;  /* 0x000000ffffff79a7 */ /* 0x000fe2000810040d */
[----:B------:R-:W-:Y:S09]  /*49b0*/  @P3 BRA `(.L_x_79) ;  /* 0xfffffff000a03947 */ /* 0x000ff2000383ffff */
[----:B------:R-:W-:-:S04]  /*49c0*/  SHF.L.U32 R2, R29, 0x1f, RZ ;  /* 0x0000001f1d027819 */ /* 0x000fc800000006ff */
[----:B------:R-:W1:Y:S02]  /*49d0*/  SYNCS.PHASECHK.TRANS64.TRYWAIT P0, [UR7+0x70], R2 ;  /* 0x00007002ff0075a7 */ /* 0x000e640008001107 */
[----:B-1----:R-:W-:Y:S05]  /*49e0*/  @!P0 BRA `(.L_x_80) ;  /* 0x0000004c00e88947 */ /* 0x002fea0003800000 */
.L_x_166:
[----:B------:R-:W3:Y:S02]  /*49f0*/  SYNCS.PHASECHK.TRANS64.TRYWAIT P0, [UR7+0x78], R2 ;  /* 0x00007802ff0075a7 */ /* 0x000ee40008001107 */
[----:B---3--:R-:W-:Y:S05]  /*4a00*/  @!P0 BRA `(.L_x_81) ;  /* 0x0000004c00f88947 */ /* 0x008fea0003800000 */
.L_x_168:
[----:B------:R-:W3:Y:S02]  /*4a10*/  SYNCS.PHASECHK.TRANS64.TRYWAIT P0, [UR7+0x80], R2 ;  /* 0x00008002ff0075a7 */ /* 0x000ee40008001107 */
[----:B---3--:R-:W-:Y:S05]  /*4a20*/  @!P0 BRA `(.L_x_82) ;  /* 0x0000005000088947 */ /* 0x008fea0003800000 */
.L_x_170:
[----:B-1----:R-:W-:-:S07]  /*4a30*/  MOV R0, UR7 ;  /* 0x0000000700007c02 */ /* 0x002fce0008000f00 */
.L_x_83:
[----:B-1----:R-:W-:-:S04]  /*4a40*/  SHF.L.U32 R2, R29, 0x1f, RZ ;  /* 0x0000001f1d027819 */ /* 0x002fc800000006ff */
[----:B------:R1:W3:Y:S03]  /*4a50*/  SYNCS.PHASECHK.TRANS64.TRYWAIT P0, [R0+URZ+0x88], R2 ;  /* 0x00008802000075a7 */ /* 0x0002e600080011ff */
[----:B---3--:R-:W-:Y:S05]  /*4a60*/  @!P0 NANOSLEEP.SYNCS 0x989680 ;  /* 0x009896800000895d */ /* 0x008fea0003900000 */
[----:B------:R-:W3:Y:S02]  /*4a70*/  @!P0 SYNCS.PHASECHK.TRANS64 P0, [R0+URZ+0x88], R2 ;  /* 0x00008802000085a7 */ /* 0x000ee400080010ff */
[----:B--23--:R-:W-:Y:S05]  /*4a80*/  @P0 EXIT ;  /* 0x000000000000094d */ /* 0x00cfea0003800000 */
[----:B------:R-:W-:Y:S05]  /*4a90*/  BRA `(.L_x_83) ;  /* 0xfffffffc00e87947 */ /* 0x000fea000383ffff */
.L_x_68:
[----:B------:R-:W-:-:S06]  /*4aa0*/  UISETP.GE.AND UP1, UPT, UR8, 0x4, UPT ;  /* 0x000000040800788c */ /* 0x000fcc000bf26270 */
[----:B------:R-:W-:-:S13]  /*4ab0*/  PLOP3.LUT P0, PT, PT, PT, UP1, 0x80, 0x8 ;  /* 0x000000000008781c */ /* 0x000fda0003f0f018 */
[----:B------:R-:W-:Y:S05]  /*4ac0*/  @!P0 EXIT ;  /* 0x000000000000894d */ /* 0x000fea0003800000 */
[----:B------:R-:W-:Y:S01]  /*4ad0*/  BAR.SYNC.DEFER_BLOCKING 0x6, 0xa0 ;  /* 0x0182800000007b1d */ /* 0x000fe20000010000 */
[C---:B------:R-:W-:Y:S01]  /*4ae0*/  IMAD.SHL.U32 R3, R108.reuse, 0x40, RZ ;  /* 0x000000406c037824 */ /* 0x040fe200078e00ff */
[C---:B------:R-:W-:Y:S01]  /*4af0*/  LOP3.LUT R110, R108.reuse, 0x60, RZ, 0xc0, !PT ;  /* 0x000000606c6e7812 */ /* 0x040fe200078ec0ff */
[C---:B------:R-:W-:Y:S01]  /*4b00*/  IMAD.SHL.U32 R100, R108.reuse, 0x20, RZ ;  /* 0x000000206c647824 */ /* 0x040fe200078e00ff */
[----:B------:R-:W-:Y:S01]  /*4b10*/  CS2R R106, SRZ ;  /* 0x00000000006a7805 */ /* 0x000fe2000001ff00 */
[C---:B------:R-:W-:Y:S01]  /*4b20*/  IMAD.SHL.U32 R4, R108.reuse, 0x2, RZ ;  /* 0x000000026c047824 */ /* 0x040fe200078e00ff */
[----:B------:R-:W-:Y:S02]  /*4b30*/  UMOV UR49, 0x400 ;  /* 0x0000040000317882 */ /* 0x000fe40000000000 */
[----:B------:R-:W1:Y:S01]  /*4b40*/  LDC R99, c[0x0][0x370] ;  /* 0x0000dc00ff637b82 */ /* 0x000e620000000800 */
[----:B------:R-:W-:Y:S01]  /*4b50*/  ULEA UR49, UR37, UR49, 0x18 ;  /* 0x0000003125317291 */ /* 0x000fe2000f8ec0ff */
[----:B------:R-:W-:Y:S01]  /*4b60*/  LOP3.LUT R2, R3, 0x180, RZ, 0xc0, !PT ;  /* 0x0000018003027812 */ /* 0x000fe200078ec0ff */
[----:B------:R-:W-:Y:S01]  /*4b70*/  IMAD.U32 R46, R108, 0x10000, RZ ;  /* 0x000100006c2e7824 */ /* 0x000fe200078e00ff */
[----:B------:R-:W-:Y:S01]  /*4b80*/  LOP3.LUT R100, R100, 0xc00, RZ, 0xc0, !PT ;  /* 0x00000c0064647812 */ /* 0x000fe200078ec0ff */
[----:B------:R-:W-:Y:S01]  /*4b90*/  UIADD3 UR4, UPT, UPT, UR49, 0x4200, URZ ;  /* 0x0000420031047890 */ /* 0x000fe2000fffe0ff */
[----:B------:R-:W-:Y:S01]  /*4ba0*/  LOP3.LUT R4, R2, 0x20, R4, 0xf8, !PT ;  /* 0x0000002002047812 */ /* 0x000fe200078ef804 */
[----:B------:R-:W-:Y:S01]  /*4bb0*/  IMAD.SHL.U32 R2, R108, 0x8, RZ ;  /* 0x000000086c027824 */ /* 0x000fe200078e00ff */
[----:B------:R-:W2:Y:S01]  /*4bc0*/  LDC R42, c[0x0][0xb0c] ;  /* 0x0002c300ff2a7b82 */ /* 0x000ea20000000800 */
[----:B------:R-:W-:Y:S01]  /*4bd0*/  LOP3.LUT R100, R100, 0x40, R3, 0xf8, !PT ;  /* 0x0000004064647812 */ /* 0x000fe200078ef803 */
[----:B------:R-:W-:Y:S01]  /*4be0*/  IMAD.MOV.U32 R45, RZ, RZ, RZ ;  /* 0x000000ffff2d7224 */ /* 0x000fe200078e00ff */
[----:B------:R-:W-:Y:S01]  /*4bf0*/  LOP3.LUT R46, R46, 0x600000, RZ, 0xc0, !PT ;  /* 0x006000002e2e7812 */ /* 0x000fe200078ec0ff */
[----:B------:R-:W-:Y:S01]  /*4c00*/  IMAD.MOV.U32 R112, RZ, RZ, RZ ;  /* 0x000000ffff707224 */ /* 0x000fe200078e00ff */
[----:B------:R-:W-:-:S02]  /*4c10*/  LOP3.LUT R108, R108, 0x2, RZ, 0xc0, !PT ;  /* 0x000000026c6c7812 */ /* 0x000fc400078ec0ff */
[----:B------:R-:W-:Y:S02]  /*4c20*/  CS2R R104, SRZ ;  /* 0x0000000000687805 */ /* 0x000fe4000001ff00 */
[----:B------:R-:W-:Y:S01]  /*4c30*/  LOP3.LUT R2, R4, 0x30, R2, 0x78, !PT ;  /* 0x0000003004027812 */ /* 0x000fe200078e7802 */
[----:B------:R-:W4:Y:S01]  /*4c40*/  LDC R97, c[0x0][0xb20] ;  /* 0x0002c800ff617b82 */ /* 0x000f220000000800 */
[----:B------:R-:W3:Y:S01]  /*4c50*/  LDS R0, [UR49+0x150] ;  /* 0x00015031ff007984 */ /* 0x000ee20008000800 */
[----:B------:R-:W-:Y:S01]  /*4c60*/  LOP3.LUT R100, R100, 0x200, R3, 0xf8, !PT ;  /* 0x0000020064647812 */ /* 0x000fe200078ef803 */
[----:B------:R-:W-:Y:S01]  /*4c70*/  IMAD.MOV R102, RZ, RZ, -R108 ;  /* 0x000000ffff667224 */ /* 0x000fe200078e0a6c */
[----:B------:R-:W1:Y:S01]  /*4c80*/  LDCU.64 UR52, c[0x0][0x348] ;  /* 0x00006900ff3477ac */ /* 0x000e620008000a00 */
[----:B------:R-:W-:Y:S01]  /*4c90*/  IMAD.U32 R109, RZ, RZ, UR4 ;  /* 0x00000004ff6d7e24 */ /* 0x000fe2000f8e00ff */
[----:B------:R-:W-:Y:S02]  /*4ca0*/  LOP3.LUT R100, R100, R2, RZ, 0xfc, !PT ;  /* 0x0000000264647212 */ /* 0x000fe400078efcff */
[----:B------:R-:W1:Y:S01]  /*4cb0*/  LDC R41, c[0x0][0xb30] ;  /* 0x0002cc00ff297b82 */ /* 0x000e620000000800 */
[----:B------:R-:W1:Y:S01]  /*4cc0*/  LDCU.64 UR38, c[0x0][0x888] ;  /* 0x00011100ff2677ac */ /* 0x000e620008000a00 */
[----:B------:R-:W1:Y:S06]  /*4cd0*/  LDCU.64 UR44, c[0x0][0x890] ;  /* 0x00011200ff2c77ac */ /* 0x000e6c0008000a00 */
[----:B------:R-:W1:Y:S01]  /*4ce0*/  LDC.64 R92, c[0x0][0xb10] ;  /* 0x0002c400ff5c7b82 */ /* 0x000e620000000a00 */
[----:B------:R-:W-:-:S07]  /*4cf0*/  UIADD3 UR48, UPT, UPT, UR49, 0x200, URZ ;  /* 0x0000020031307890 */ /* 0x000fce000fffe0ff */
[----:B------:R-:W1:Y:S08]  /*4d00*/  LDC.64 R38, c[0x0][0xb18] ;  /* 0x0002c600ff267b82 */ /* 0x000e700000000a00 */
[----:B------:R-:W1:Y:S08]  /*4d10*/  LDC.64 R36, c[0x0][0xb28] ;  /* 0x0002ca00ff247b82 */ /* 0x000e700000000a00 */
[----:B------:R-:W1:Y:S01]  /*4d20*/  LDC.64 R90, c[0x0][0x8b0] ;  /* 0x00022c00ff5a7b82 */ /* 0x000e620000000a00 */
[----:B---3--:R-:W-:-:S07]  /*4d30*/  IMAD.IADD R46, R0, 0x1, R46 ;  /* 0x00000001002e7824 */ /* 0x008fce00078e022e */
[----:B------:R-:W3:Y:S08]  /*4d40*/  LDC.64 R88, c[0x0][0x8a8] ;  /* 0x00022a00ff587b82 */ /* 0x000ef00000000a00 */
[----:B--2-4-:R-:W1:Y:S02]  /*4d50*/  LDC R98, c[0x0][0x374] ;  /* 0x0000dd00ff627b82 */ /* 0x014e640000000800 */
.L_x_125:
[----:B------:R-:W-:Y:S02]  /*4d60*/  LEA R0, R112, UR49, 0x3 ;  /* 0x0000003170007c11 */ /* 0x000fe4000f8e18ff */
[----:B------:R-:W-:Y:S02]  /*4d70*/  SHF.L.U32 R2, R106, 0x1f, RZ ;  /* 0x0000001f6a027819 */ /* 0x000fe400000006ff */
[----:B------:R-:W-:Y:S02]  /*4d80*/  LEA R16, R112, UR49, 0x4 ;  /* 0x0000003170107c11 */ /* 0x000fe4000f8e20ff */
[----:B------:R-:W2:Y:S02]  /*4d90*/  SYNCS.PHASECHK.TRANS64.TRYWAIT P0, [R0+URZ+0xa0], R2 ;  /* 0x0000a002000075a7 */ /* 0x000ea400080011ff */
[----:B-12---:R-:W-:Y:S05]  /*4da0*/  @!P0 BRA `(.L_x_84) ;  /* 0x0000004c00408947 */ /* 0x006fea0003800000 */
.L_x_171:
[----:B------:R-:W4:Y:S01]  /*4db0*/  LDC.64 R10, c[0x0][0xb10] ;  /* 0x0002c400ff0a7b82 */ /* 0x000f220000000a00 */
[----:B------:R-:W3:Y:S01]  /*4dc0*/  LDS.128 R16, [R16+0x130] ;  /* 0x0001300010107984 */ /* 0x000ee20000000c00 */
[----:B-1----:R-:W-:Y:S01]  /*4dd0*/  ISETP.NE.AND P1, PT, R41, 0x1, PT ;  /* 0x000000012900780c */ /* 0x002fe20003f25270 */
[----:B--2---:R-:W-:Y:S01]  /*4de0*/  VIADD R0, R0, 0xb0 ;  /* 0x000000b000007836 */ /* 0x004fe20000000000 */
[----:B------:R-:W-:Y:S04]  /*4df0*/  ISETP.GE.AND P0, PT, R40, 0x1, PT ;  /* 0x000000012800780c */ /* 0x000fe80003f06270 */
[----:B------:R-:W1:Y:S01]  /*4e00*/  LDC.64 R8, c[0x0][0xb18] ;  /* 0x0002c600ff087b82 */ /* 0x000e620000000a00 */
[----:B------:R-:W-:Y:S01]  /*4e10*/  PRMT R0, RZ, 0x654, R0 ;  /* 0x00000654ff007816 */ /* 0x000fe20000000000 */
[----:B------:R-:W-:Y:S01]  /*4e20*/  @!PT LDS RZ, [RZ] ;  /* 0x00000000fffff984 */ /* 0x000fe20000000800 */
[----:B------:R-:W-:Y:S01]  /*4e30*/  @!PT LDS RZ, [RZ] ;  /* 0x00000000fffff984 */ /* 0x000fe20000000800 */
[----:B------:R-:W-:Y:S01]  /*4e40*/  @!PT LDS RZ, [RZ] ;  /* 0x00000000fffff984 */ /* 0x000fe20000000800 */
[----:B------:R-:W-:Y:S01]  /*4e50*/  @!PT LDS RZ, [RZ] ;  /* 0x00000000fffff984 */ /* 0x000fe20000000800 */
[----:B------:R2:W-:Y:S06]  /*4e60*/  MEMBAR.ALL.CTA ;  /* 0x0000000000007992 */ /* 0x0005ec0000008000 */
[----:B--2---:R-:W2:Y:S01]  /*4e70*/  FENCE.VIEW.ASYNC.S ;  /* 0x00000000000073c6 */ /* 0x004ea20000000000 */
[----:B------:R-:W1:Y:S08]  /*4e80*/  @!P1 LDC R12, c[0x0][0xb20] ;  /* 0x0002c800ff0c9b82 */ /* 0x000e700000000800 */
[----:B------:R-:W1:Y:S01]  /*4e90*/  @!P1 LDC R7, c[0x0][0xb0c] ;  /* 0x0002c300ff079b82 */ /* 0x000e620000000800 */
[----:B--2---:R2:W-:Y:S01]  /*4ea0*/  SYNCS.ARRIVE.TRANS64.RED.A1T0 RZ, [R0+URZ], RZ ;  /* 0x000000ff00ff79a7 */ /* 0x0045e200081004ff */
[----:B---3--:R-:W-:Y:S04]  /*4eb0*/  LOP3.LUT P4, RZ, R18, 0x1, RZ, 0xc0, !PT ;  /* 0x0000000112ff7812 */ /* 0x008fe8000788c0ff */
[----:B------:R-:W-:Y:S09]  /*4ec0*/  P2R R111, PR, RZ, 0x10 ;  /* 0x00000010ff6f7803 */ /* 0x000ff20000000000 */
[----:B------:R-:W-:Y:S02]  /*4ed0*/  @P4 MOV R44, R16 ;  /* 0x00000010002c4202 */ /* 0x000fe40000000f00 */
[----:B------:R-:W-:Y:S01]  /*4ee0*/  @P4 LOP3.LUT R43, R17, 0xffff, RZ, 0xc0, !PT ;  /* 0x0000ffff112b4812 */ /* 0x000fe200078ec0ff */
[----:B--2-4-:R-:W-:Y:S06]  /*4ef0*/  @!P0 BRA `(.L_x_85) ;  /* 0x0000000000a48947 */ /* 0x014fec0003800000 */
[----:B------:R-:W-:Y:S01]  /*4f00*/  IMAD.HI.U32 R0, R98, R39, RZ ;  /* 0x0000002762007227 */ /* 0x000fe200078e00ff */
[----:B------:R-:W-:Y:S02]  /*4f10*/  ISETP.NE.AND P0, PT, R38, 0x1, PT ;  /* 0x000000012600780c */ /* 0x000fe40003f05270 */
[----:B------:R-:W-:Y:S01]  /*4f20*/  ISETP.NE.AND P2, PT, R40, 0x1, PT ;  /* 0x000000012800780c */ /* 0x000fe20003f45270 */
[----:B------:R-:W-:Y:S01]  /*4f30*/  IMAD.HI.U32 R4, R99, R92, RZ ;  /* 0x0000005c63047227 */ /* 0x000fe200078e00ff */
[----:B------:R-:W-:Y:S02]  /*4f40*/  SHF.R.U32.HI R0, RZ, R97, R0 ;  /* 0x00000061ff007219 */ /* 0x000fe40000011600 */
[----:B------:R-:W-:Y:S01]  /*4f50*/  ISETP.NE.AND P3, PT, R42, 0x1, PT ;  /* 0x000000012a00780c */ /* 0x000fe20003f65270 */
[----:B------:R-:W-:Y:S01]  /*4f60*/  IMAD.HI.U32 R6, R43, R39, RZ ;  /* 0x000000272b067227 */ /* 0x000fe200078e00ff */
[-C--:B------:R-:W-:Y:S02]  /*4f70*/  SHF.R.U32.HI R4, RZ, R93.reuse, R4 ;  /* 0x0000005dff047219 */ /* 0x080fe40000011604 */
[----:B------:R-:W-:Y:S01]  /*4f80*/  SEL R0, R98, R0, !P0 ;  /* 0x0000000062007207 */ /* 0x000fe20004000000 */
[----:B------:R-:W-:Y:S01]  /*4f90*/  IMAD.HI.U32 R5, R44, R92, RZ ;  /* 0x0000005c2c057227 */ /* 0x000fe200078e00ff */
[----:B------:R-:W-:Y:S03]  /*4fa0*/  SEL R4, R99, R4, !P3 ;  /* 0x0000000463047207 */ /* 0x000fe60005800000 */
[-C--:B------:R-:W-:Y:S01]  /*4fb0*/  IMAD.HI.U32 R3, R0, R36.reuse, RZ ;  /* 0x0000002400037227 */ /* 0x080fe200078e00ff */
[----:B------:R-:W-:Y:S03]  /*4fc0*/  SHF.R.U32.HI R5, RZ, R93, R5 ;  /* 0x0000005dff057219 */ /* 0x000fe60000011605 */
[----:B------:R-:W-:Y:S01]  /*4fd0*/  IMAD.HI.U32 R2, R4, R36, RZ ;  /* 0x0000002404027227 */ /* 0x000fe200078e00ff */
[----:B------:R-:W-:Y:S02]  /*4fe0*/  @P2 SHF.R.U32.HI R0, RZ, R37, R3 ;  /* 0x00000025ff002219 */ /* 0x000fe40000011603 */
[----:B------:R-:W-:Y:S02]  /*4ff0*/  SHF.R.U32.HI R3, RZ, R97, R6 ;  /* 0x00000061ff037219 */ /* 0x000fe40000011606 */
[----:B------:R-:W-:Y:S01]  /*5000*/  @P2 SHF.R.U32.HI R4, RZ, R37, R2 ;  /* 0x00000025ff042219 */ /* 0x000fe20000011602 */
[----:B------:R-:W-:Y:S01]  /*5010*/  IMAD R0, R40, R0, RZ ;  /* 0x0000000028007224 */ /* 0x000fe200078e02ff */
[----:B------:R-:W-:Y:S02]  /*5020*/  SEL R3, R43, R3, !P0 ;  /* 0x000000032b037207 */ /* 0x000fe40004000000 */
[----:B------:R-:W-:Y:S01]  /*5030*/  SEL R2, R44, R5, !P3 ;  /* 0x000000052c027207 */ /* 0x000fe20005800000 */
[----:B------:R-:W-:Y:S01]  /*5040*/  IMAD R5, R40, R4, RZ ;  /* 0x0000000428057224 */ /* 0x000fe200078e02ff */
[C---:B------:R-:W-:Y:S01]  /*5050*/  ISETP.GE.AND P0, PT, R3.reuse, R0, PT ;  /* 0x000000000300720c */ /* 0x040fe20003f06270 */
[C---:B------:R-:W-:Y:S03]  /*5060*/  IMAD.HI.U32 R0, R3.reuse, R36, RZ ;  /* 0x0000002403007227 */ /* 0x040fe600078e00ff */
[C---:B------:R-:W-:Y:S02]  /*5070*/  ISETP.GE.OR P0, PT, R2.reuse, R5, P0 ;  /* 0x000000050200720c */ /* 0x040fe40000706670 */
[----:B------:R-:W-:Y:S04]  /*5080*/  SHF.R.U32.HI R0, RZ, R37, R0 ;  /* 0x00000025ff007219 */ /* 0x000fe80000011600 */
[C---:B------:R-:W-:Y:S05]  /*5090*/  SEL R6, R3.reuse, R0, !P2 ;  /* 0x0000000003067207 */ /* 0x040fea0005000000 */
        /* <DEDUP_REMOVED lines=14> */
[----:B------:R-:W-:Y:S07]  /*5180*/  IMAD R43, R3, R38, R43 ;  /* 0x00000026032b7224 */ /* 0x000fee00078e022b */
.L_x_85:
[----:B-1----:R-:W-:Y:S01]  /*5190*/  @!P1 ISETP.NE.AND P0, PT, R8, 0x1, PT ;  /* 0x000000010800980c */ /* 0x002fe20003f05270 */
[----:B------:R-:W-:Y:S01]  /*51a0*/  @!P1 IMAD.HI.U32 R0, R44, R10, RZ ;  /* 0x0000000a2c009227 */ /* 0x000fe200078e00ff */
[----:B------:R-:W-:Y:S01]  /*51b0*/  @!P1 ISETP.NE.AND P2, PT, R7, 0x1, PT ;  /* 0x000000010700980c */ /* 0x000fe20003f45270 */
[----:B------:R-:W-:Y:S01]  /*51c0*/  ULOP3.LUT UP0, URZ, UR48, 0x1b0, URZ, 0xc0, !UPT ;  /* 0x000001b030ff7892 */ /* 0x000fe2000f80c0ff */
[----:B------:R-:W-:Y:S01]  /*51d0*/  R2UR UR42, R15 ;  /* 0x000000000f2a72ca */ /* 0x000fe200000e0000 */
[C---:B------:R-:W-:Y:S01]  /*51e0*/  @!P1 IMAD.HI.U32 R2, R43.reuse, R9, RZ ;  /* 0x000000092b029227 */ /* 0x040fe200078e00ff */
[----:B------:R-:W-:Y:S02]  /*51f0*/  @!P1 SHF.R.U32.HI R0, RZ, R11, R0 ;  /* 0x0000000bff009219 */ /* 0x000fe40000011600 */
[----:B------:R-:W-:Y:S01]  /*5200*/  R2UR UR41, R14 ;  /* 0x000000000e2972ca */ /* 0x000fe200000e0000 */
[----:B------:R-:W-:Y:S01]  /*5210*/  VIADD R112, R112, 0x1 ;  /* 0x0000000170707836 */ /* 0x000fe20000000000 */
[----:B------:R-:W-:Y:S02]  /*5220*/  @!P1 SHF.R.U32.HI R2, RZ, R12, R2 ;  /* 0x0000000cff029219 */ /* 0x000fe40000011602 */
[----:B------:R-:W-:Y:S02]  /*5230*/  @!P1 SEL R3, R44, R0, !P2 ;  /* 0x000000002c039207 */ /* 0x000fe40005000000 */
[----:B------:R-:W-:Y:S02]  /*5240*/  @!P1 SEL R2, R43, R2, !P0 ;  /* 0x000000022b029207 */ /* 0x000fe40004000000 */
[----:B------:R-:W-:Y:S01]  /*5250*/  @P4 SHF.R.U32.HI R103, RZ, 0x10, R17 ;  /* 0x00000010ff674819 */ /* 0x000fe20000011611 */
[----:B------:R-:W-:Y:S02]  /*5260*/  USHF.L.U32 UR42, UR42, 0x6, URZ ;  /* 0x000000062a2a7899 */ /* 0x000fe400080006ff */
[----:B------:R-:W-:Y:S02]  /*5270*/  @!P1 IMAD.IADD R0, R2, 0x1, -R3 ;  /* 0x0000000102009824 */ /* 0x000fe400078e0a03 */
[----:B------:R-:W-:Y:S01]  /*5280*/  @!P1 IMAD.IADD R2, R3, 0x1, -R2 ;  /* 0x0000000103029824 */ /* 0x000fe200078e0a02 */
[----:B------:R-:W-:Y:S01]  /*5290*/  USHF.L.U32 UR41, UR41, 0x8, URZ ;  /* 0x0000000829297899 */ /* 0x000fe200080006ff */
[----:B------:R-:W-:Y:S02]  /*52a0*/  @!P1 IMAD R44, R0, R7, R44 ;  /* 0x00000007002c9224 */ /* 0x000fe400078e022c */
[----:B------:R-:W-:Y:S01]  /*52b0*/  @!P1 IMAD R43, R2, R8, R43 ;  /* 0x00000008022b9224 */ /* 0x000fe200078e022b */
[----:B------:R-:W-:Y:S08]  /*52c0*/  BRA.U !UP0, `(.L_x_86) ;  /* 0x0000000108407547 */ /* 0x000ff0000b800000 */
[----:B------:R-:W1:Y:S01]  /*52d0*/  LDCU.64 UR8, c[0x4][0x88] ;  /* 0x01001100ff0877ac */ /* 0x000e620008000a00 */
[----:B------:R-:W-:Y:S01]  /*52e0*/  MOV R3, 0x0 ;  /* 0x0000000000037802 */ /* 0x000fe20000000f00 */
[----:B------:R-:W-:Y:S02]  /*52f0*/  HFMA2 R12, -RZ, RZ, 0, 5.9604644775390625e-08 ;  /* 0x00000001ff0c7431 */ /* 0x000fe400000001ff */
[----:B------:R-:W-:Y:S02]  /*5300*/  IMAD.MOV.U32 R8, RZ, RZ, 0x70 ;  /* 0x00000070ff087424 */ /* 0x000fe400078e00ff */
[----:B------:R-:W-:Y:S01]  /*5310*/  IMAD.MOV.U32 R13, RZ, RZ, RZ ;  /* 0x000000ffff0d7224 */ /* 0x000fe200078e00ff */
[----:B------:R-:W2:Y:S01]  /*5320*/  LDCU.64 UR6, c[0x4][0x90] ;  /* 0x01001200ff0677ac */ /* 0x000ea20008000a00 */
[----:B------:R-:W3:Y:S01]  /*5330*/  LDC.64 R2, c[0x4][R3] ;  /* 0x0100000003027b82 */ /* 0x000ee20000000a00 */
[----:B------:R-:W4:Y:S01]  /*5340*/  LDCU.64 UR4, c[0x4][0x8] ;  /* 0x01000100ff0477ac */ /* 0x000f220008000a00 */
[----:B-1----:R-:W-:Y:S01]  /*5350*/  MOV R5, UR9 ;  /* 0x0000000900057c02 */ /* 0x002fe20008000f00 */
[----:B------:R-:W-:Y:S01]  /*5360*/  IMAD.U32 R4, RZ, RZ, UR8 ;  /* 0x00000008ff047e24 */ /* 0x000fe2000f8e00ff */
[----:B--2---:R-:W-:Y:S01]  /*5370*/  MOV R7, UR7 ;  /* 0x0000000700077c02 */ /* 0x004fe20008000f00 */
[----:B------:R-:W-:Y:S01]  /*5380*/  IMAD.U32 R6, RZ, RZ, UR6 ;  /* 0x00000006ff067e24 */ /* 0x000fe2000f8e00ff */
[----:B----4-:R-:W-:Y:S01]  /*5390*/  MOV R11, UR5 ;  /* 0x00000005000b7c02 */ /* 0x010fe20008000f00 */
[----:B------:R-:W-:Y:S02]  /*53a0*/  IMAD.U32 R10, RZ, RZ, UR4 ;  /* 0x00000004ff0a7e24 */ /* 0x000fe4000f8e00ff */
[----:B------:R-:W-:Y:S07]  /*53b0*/  LEPC R20, `(.L_x_86) ;  /* 0x000000001014794e */ /* 0x000fee0000000000 */
[----:B---3-5:R-:W-:Y:S05]  /*53c0*/  CALL.ABS.NOINC R2 ;  /* 0x0000000002007343 */ /* 0x028fea0003c00000 */
.L_x_86:
[----:B------:R-:W-:Y:S01]  /*53d0*/  LOP3.LUT P0, RZ, R109, 0x1b0, RZ, 0xc0, !PT ;  /* 0x000001b06dff7812 */ /* 0x000fe2000780c0ff */
[----:B------:R-:W-:Y:S11]  /*53e0*/  BSSY.RECONVERGENT B6, `(.L_x_87) ;  /* 0x0000013000067945 */ /* 0x000ff60003800200 */
[----:B------:R-:W-:Y:S01]  /*53f0*/  @!UPT UIADD3 URZ, UPT, UPT, URZ, URZ, URZ ;  /* 0x000000fffffff290 */ /* 0x000fe2000fffe0ff */
[----:B------:R-:W-:Y:S05]  /*5400*/  @!P0 BRA `(.L_x_88) ;  /* 0x0000000000408947 */ /* 0x000fea0003800000 */
        /* <DEDUP_REMOVED lines=16> */
.L_x_88:
[----:B------:R-:W-:Y:S05]  /*5510*/  BSYNC.RECONVERGENT B6 ;  /* 0x0000000000067941 */ /* 0x000fea0003800200 */
.L_x_87:
[----:B------:R-:W-:Y:S01]  /*5520*/  ISETP.NE.U32.AND P4, PT, R90, RZ, PT ;  /* 0x000000ff5a00720c */ /* 0x000fe20003f85070 */
[----:B------:R-:W-:Y:S01]  /*5530*/  UISETP.NE.AND UP2, UPT, UR50, URZ, UPT ;  /* 0x000000ff3200728c */ /* 0x000fe2000bf45270 */
[----:B------:R-:W-:Y:S01]  /*5540*/  ISETP.NE.U32.AND P2, PT, RZ, UR38, PT ;  /* 0x00000026ff007c0c */ /* 0x000fe2000bf45070 */
[----:B------:R-:W-:Y:S01]  /*5550*/  UISETP.NE.U32.AND UP1, UPT, UR44, URZ, UPT ;  /* 0x000000ff2c00728c */ /* 0x000fe2000bf25070 */
[----:B------:R-:W-:Y:S01]  /*5560*/  ISETP.NE.AND.EX P4, PT, R91, RZ, PT, P4 ;  /* 0x000000ff5b00720c */ /* 0x000fe20003f85340 */
[----:B------:R-:W-:Y:S01]  /*5570*/  UPLOP3.LUT UP0, UPT, UPT, UPT, UPT, 0x40, 0x4 ;  /* 0x000000000004789c */ /* 0x000fe20003f0e870 */
[----:B------:R-:W-:Y:S01]  /*5580*/  ISETP.NE.AND.EX P2, PT, RZ, UR39, PT, P2 ;  /* 0x00000027ff007c0c */ /* 0x000fe2000bf45320 */
[----:B------:R-:W-:Y:S01]  /*5590*/  UISETP.NE.AND.EX UP1, UPT, UR45, URZ, UPT, UP1 ;  /* 0x000000ff2d00728c */ /* 0x000fe2000bf25310 */
[----:B------:R-:W-:Y:S04]  /*55a0*/  PLOP3.LUT P1, PT, PT, PT, UP2, 0x80, 0x8 ;  /* 0x000000000008781c */ /* 0x000fe80003f2f028 */
[----:B------:R-:W-:Y:S06]  /*55b0*/  @UP2 UPLOP3.LUT UP0, UPT, UPT, UPT, UP1, 0x80, 0x8 ;  /* 0x000000000008289c */ /* 0x000fec0003f0f010 */
[----:B------:R-:W-:Y:S01]  /*55c0*/  PLOP3.LUT P0, PT, PT, PT, UP0, 0x80, 0x8 ;  /* 0x000000000008781c */ /* 0x000fe20003f0f008 */
[----:B------:R-:W-:Y:S01]  /*55d0*/  @!UPT UIADD3 URZ, UPT, UPT, URZ, URZ, URZ ;  /* 0x000000fffffff290 */ /* 0x000fe2000fffe0ff */
[----:B------:R-:W-:Y:S11]  /*55e0*/  BRA.U !UP1, `(.L_x_89) ;  /* 0x0000000109387547 */ /* 0x000ff6000b800000 */
[----:B------:R-:W-:Y:S01]  /*55f0*/  UISETP.NE.U32.AND UP0, UPT, UR38, URZ, UPT ;  /* 0x000000ff2600728c */ /* 0x000fe2000bf05070 */
[----:B------:R-:W-:Y:S02]  /*5600*/  HFMA2 R0, -RZ, RZ, 0, 5.9604644775390625e-08 ;  /* 0x00000001ff007431 */ /* 0x000fe400000001ff */
[----:B------:R-:W-:Y:S01]  /*5610*/  IMAD.MOV.U32 R96, RZ, RZ, 0x1 ;  /* 0x00000001ff607424 */ /* 0x000fe200078e00ff */
[----:B------:R-:W-:Y:S06]  /*5620*/  UISETP.NE.AND.EX UP0, UPT, UR39, URZ, UPT, UP0 ;  /* 0x000000ff2700728c */ /* 0x000fec000bf05300 */
[----:B------:R-:W-:Y:S05]  /*5630*/  PLOP3.LUT P3, PT, PT, PT, UP0, 0x80, 0x8 ;  /* 0x000000000008781c */ /* 0x000fea0003f6f008 */
[----:B------:R-:W1:Y:S01]  /*5640*/  @UP0 LDCU.64 UR6, c[0x0][0x888] ;  /* 0x00011100ff0607ac */ /* 0x000e620008000a00 */
[----:B------:R-:W-:Y:S07]  /*5650*/  @UP0 UIMAD UR4, UR36, UR44, URZ ;  /* 0x0000002c240402a4 */ /* 0x000fee000f8e02ff */
[----:B------:R-:W-:Y:S01]  /*5660*/  @!P3 PRMT R96, R0, 0x7610, R96 ;  /* 0x000076100060b816 */ /* 0x000fe20000000060 */
[----:B-1----:R-:W-:Y:S03]  /*5670*/  @UP0 UIMAD.WIDE UR6, UR4, 0x4, UR6 ;  /* 0x00000004040608a5 */ /* 0x002fe6000f8e0206 */
[----:B------:R-:W1:Y:S03]  /*5680*/  @!UP0 LDCU UR4, c[0x0][0x880] ;  /* 0x00011000ff0487ac */ /* 0x000e660008000800 */
[----:B------:R-:W-:Y:S01]  /*5690*/  IMAD.U32 R2, RZ, RZ, UR6 ;  /* 0x00000006ff027e24 */ /* 0x000fe2000f8e00ff */
[----:B------:R-:W-:Y:S05]  /*56a0*/  MOV R3, UR7 ;  /* 0x0000000700037c02 */ /* 0x000fea0008000f00 */
[----:B-----5:R2:W5:Y:S02]  /*56b0*/  @P3 LDG.E R49, desc[UR46][R2.64] ;  /* 0x0000002e02313981 */ /* 0x020564000c1e1900 */
[----:B-12---:R-:W-:Y:S02]  /*56c0*/  @!P3 IMAD.U32 R49, RZ, RZ, UR4 ;  /* 0x00000004ff31be24 */ /* 0x006fe4000f8e00ff */
.L_x_89:
[----:B------:R-:W-:Y:S05]  /*56d0*/  @!P4 BRA `(.L_x_90) ;  /* 0x000000000020c947 */ /* 0x000fea0003800000 */
[----:B------:R-:W-:Y:S04]  /*56e0*/  ISETP.NE.U32.AND P3, PT, R88, RZ, PT ;  /* 0x000000ff5800720c */ /* 0x000fe80003f65070 */
[----:B------:R-:W-:Y:S11]  /*56f0*/  ISETP.NE.AND.EX P3, PT, R89, RZ, PT, P3 ;  /* 0x000000ff5900720c */ /* 0x000ff60003f65330 */
[----:B------:R-:W-:Y:S02]  /*5700*/  @!UPT UIADD3 URZ, UPT, UPT, URZ, URZ, URZ ;  /* 0x000000fffffff290 */ /* 0x000fe4000fffe0ff */
[----:B------:R-:W1:Y:S01]  /*5710*/  @P3 LDC.64 R2, c[0x0][0x8a8] ;  /* 0x00022a00ff023b82 */ /* 0x000e620000000a00 */
[----:B------:R-:W-:Y:S04]  /*5720*/  @P3 IMAD R0, R90, UR36, RZ ;  /* 0x000000245a003c24 */ /* 0x000fe8000f8e02ff */
[----:B-1----:R-:W-:Y:S05]  /*5730*/  @P3 IMAD.WIDE R2, R0, 0x4, R2 ;  /* 0x0000000400023825 */ /* 0x002fea00078e0202 */
[----:B-----5:R1:W5:Y:S02]  /*5740*/  @P3 LDG.E R47, desc[UR46][R2.64] ;  /* 0x0000002e022f3981 */ /* 0x020364000c1e1900 */
[----:B-1----:R-:W2:Y:S02]  /*5750*/  @!P3 LDC R47, c[0x0][0x8a0] ;  /* 0x00022800ff2fbb82 */ /* 0x002ea40000000800 */
.L_x_90:
[----:B-----5:R-:W-:Y:S01]  /*5760*/  FSETP.NEU.AND P4, PT, R49, RZ, PT ;  /* 0x000000ff3100720b */ /* 0x020fe20003f8d000 */
[----:B------:R-:W-:Y:S01]  /*5770*/  BSSY B1, `(.L_x_91) ;  /* 0x0000042000017945 */ /* 0x000fe20003800000 */
[----:B------:R-:W-:Y:S01]  /*5780*/  SEL R5, RZ, 0xffffffff, P2 ;  /* 0xffffffffff057807 */ /* 0x000fe20001000000 */
[----:B------:R-:W-:Y:S01]  /*5790*/  IMAD.MOV.U32 R115, RZ, RZ, 0x1 ;  /* 0x00000001ff737424 */ /* 0x000fe200078e00ff */
[----:B------:R-:W-:Y:S02]  /*57a0*/  LOP3.LUT P3, RZ, R96, 0xff, RZ, 0xc0, !PT ;  /* 0x000000ff60ff7812 */ /* 0x000fe4000786c0ff */
[----:B------:R-:W-:Y:S02]  /*57b0*/  CS2R R86, SRZ ;  /* 0x0000000000567805 */ /* 0x000fe4000001ff00 */
[----:B------:R-:W-:Y:S02]  /*57c0*/  @P1 SEL R0, RZ, 0xffffffff, P4 ;  /* 0xffffffffff001807 */ /* 0x000fe40002000000 */
[----:B------:R-:W-:Y:S02]  /*57d0*/  CS2R R84, SRZ ;  /* 0x0000000000547805 */ /* 0x000fe4000001ff00 */
[----:B------:R-:W-:Y:S02]  /*57e0*/  LEA R2, R105, UR49, 0x3 ;  /* 0x0000003169027c11 */ /* 0x000fe4000f8e18ff */
[----:B------:R-:W-:Y:S02]  /*57f0*/  CS2R R82, SRZ ;  /* 0x0000000000527805 */ /* 0x000fe4000001ff00 */
[----:B------:R-:W-:Y:S02]  /*5800*/  @P0 SEL R0, R5, R0, !P3 ;  /* 0x0000000005000207 */ /* 0x000fe40005800000 */
[----:B------:R-:W-:Y:S02]  /*5810*/  CS2R R80, SRZ ;  /* 0x0000000000507805 */ /* 0x000fe4000001ff00 */
[----:B------:R-:W-:Y:S02]  /*5820*/  LEA R113, R45, UR49, 0x3 ;  /* 0x000000312d717c11 */ /* 0x000fe4000f8e18ff */
[----:B------:R-:W-:Y:S02]  /*5830*/  @P1 LOP3.LUT R0, R0, 0x1, RZ, 0xc0, !PT ;  /* 0x0000000100001812 */ /* 0x000fe400078ec0ff */
[----:B------:R-:W-:Y:S02]  /*5840*/  SHF.L.U32 R3, R107, 0x1f, RZ ;  /* 0x0000001f6b037819 */ /* 0x000fe400000006ff */
[----:B------:R-:W-:Y:S02]  /*5850*/  ISETP.NE.U32.OR P6, PT, R0, 0x1, !P1 ;  /* 0x000000010000780c */ /* 0x000fe40004fc5470 */
[----:B------:R-:W-:Y:S02]  /*5860*/  PLOP3.LUT P2, PT, PT, PT, UP1, 0x80, 0x8 ;  /* 0x000000000008781c */ /* 0x000fe40003f4f018 */
[----:B------:R-:W-:Y:S02]  /*5870*/  LEA.HI R48, R45, R45, RZ, 0x1 ;  /* 0x0000002d2d307211 */ /* 0x000fe400078f08ff */
[----:B------:R-:W-:Y:S02]  /*5880*/  SEL R4, RZ, 0xffffffff, P4 ;  /* 0xffffffffff047807 */ /* 0x000fe40002000000 */
[----:B------:R-:W-:Y:S05]  /*5890*/  P2R R118, PR, RZ, 0x40 ;  /* 0x00000040ff767803 */ /* 0x000fea0000000000 */
[----:B------:R-:W-:Y:S02]  /*58a0*/  @P6 SHF.L.U32 R0, R104, 0x1f, RZ ;  /* 0x0000001f68006819 */ /* 0x000fe400000006ff */
[----:B------:R-:W-:Y:S02]  /*58b0*/  @P2 SEL R4, R5, R4, !P3 ;  /* 0x0000000405042207 */ /* 0x000fe40005800000 */
[----:B------:R1:W3:Y:S02]  /*58c0*/  @P6 SYNCS.PHASECHK.TRANS64.TRYWAIT P1, [R2+URZ+0x50], R0 ;  /* 0x00005000020065a7 */ /* 0x0002e400080211ff */
[----:B------:R-:W-:Y:S04]  /*58d0*/  LOP3.LUT R4, R4, 0x1, RZ, 0xc0, !PT ;  /* 0x0000000104047812 */ /* 0x000fe800078ec0ff */
[----:B------:R-:W-:Y:S04]  /*58e0*/  ISETP.NE.U32.AND P5, PT, R4, 0x1, PT ;  /* 0x000000010400780c */ /* 0x000fe80003fa5070 */
[----:B------:R-:W-:Y:S01]  /*58f0*/  P2R R116, PR, RZ, 0x20 ;  /* 0x00000020ff747803 */ /* 0x000fe20000000000 */
[----:B------:R4:W2:Y:S01]  /*5900*/  SYNCS.PHASECHK.TRANS64.TRYWAIT P0, [R113+URZ+0xc0], R3 ;  /* 0x0000c003710075a7 */ /* 0x0008a200080011ff */
[C---:B-1----:R-:W-:Y:S01]  /*5910*/  IMAD.SHL.U32 R0, R48.reuse, 0x80, RZ ;  /* 0x0000008030007824 */ /* 0x042fe200078e00ff */
[----:B------:R-:W-:Y:S04]  /*5920*/  LOP3.LUT R48, R48, 0xffe, RZ, 0xc0, !PT ;  /* 0x00000ffe30307812 */ /* 0x000fe800078ec0ff */
[----:B------:R-:W-:Y:S01]  /*5930*/  LOP3.LUT R0, R0, 0xffffff00, RZ, 0xc0, !PT ;  /* 0xffffff0000007812 */ /* 0x000fe200078ec0ff */
[----:B------:R-:W-:Y:S04]  /*5940*/  IMAD.IADD R48, R45, 0x1, -R48 ;  /* 0x000000012d307824 */ /* 0x000fe800078e0a30 */
[----:B------:R-:W-:Y:S04]  /*5950*/  IMAD.IADD R0, R46, 0x1, R0 ;  /* 0x000000012e007824 */ /* 0x000fe800078e0200 */
[----:B------:R-:W-:Y:S01]  /*5960*/  IMAD R48, R48, 0x100000, R0 ;  /* 0x0010000030307824 */ /* 0x000fe200078e0200 */
[----:B---3--:R-:W-:Y:S01]  /*5970*/  @P6 SEL R115, RZ, 0x1, !P1 ;  /* 0x00000001ff736807 */ /* 0x008fe20004800000 */
[----:B----4-:R-:W-:Y:S06]  /*5980*/  @!P6 BRA `(.L_x_92) ;  /* 0x000000000080e947 */ /* 0x010fec0003800000 */
[----:B------:R-:W-:Y:S01]  /*5990*/  @P5 IMAD R5, R105, 0x1000, R100 ;  /* 0x0000100069055824 */ /* 0x000fe200078e0264 */
[----:B------:R-:W-:Y:S01]  /*59a0*/  ISETP.NE.AND P1, PT, R115, RZ, PT ;  /* 0x000000ff7300720c */ /* 0x000fe20003f25270 */
[----:B------:R-:W-:Y:S01]  /*59b0*/  BSSY B0, `(.L_x_93) ;  /* 0x000000b000007945 */ /* 0x000fe20003800000 */
[----:B------:R-:W-:Y:S01]  /*59c0*/  CS2R R82, SRZ ;  /* 0x0000000000527805 */ /* 0x000fe2000001ff00 */
[----:B------:R-:W-:Y:S01]  /*59d0*/  @P5 VIADD R4, R5, UR49 ;  /* 0x0000003105045c36 */ /* 0x000fe20008000000 */
[----:B------:R-:W-:Y:S02]  /*59e0*/  CS2R R80, SRZ ;  /* 0x0000000000507805 */ /* 0x000fe4000001ff00 */
[----:B------:R-:W-:Y:S02]  /*59f0*/  CS2R R86, SRZ ;  /* 0x0000000000567805 */ /* 0x000fe4000001ff00 */
[----:B------:R-:W-:Y:S01]  /*5a00*/  CS2R R84, SRZ ;  /* 0x0000000000547805 */ /* 0x000fe2000001ff00 */
[----:B------:R-:W-:Y:S04]  /*5a10*/  @P5 IMAD R4, R108, -0x10, R4 ;  /* 0xfffffff06c045824 */ /* 0x000fe800078e0204 */
[----:B------:R-:W-:Y:S05]  /*5a20*/  @P1 BRA `(.L_x_94) ;  /* 0x00000000000c1947 */ /* 0x000fea0003800000 */
[----:B------:R-:W-:Y:S04]  /*5a30*/  SHF.L.U32 R0, R104, 0x1f, RZ ;  /* 0x0000001f68007819 */ /* 0x000fe800000006ff */
[----:B------:R-:W1:Y:S02]  /*5a40*/  SYNCS.PHASECHK.TRANS64.TRYWAIT P1, [R2+URZ+0x50], R0 ;  /* 0x00005000020075a7 */ /* 0x000e6400080211ff */
[----:B-1----:R-:W-:Y:S05]  /*5a50*/  @!P1 BRA `(.L_x_95) ;  /* 0x0000004000289947 */ /* 0x002fea0003800000 */
.L_x_94:
[----:B------:R-:W-:Y:S05]  /*5a60*/  BSYNC B0 ;  /* 0x0000000000007941 */ /* 0x000fea0003800000 */
.L_x_93:
[----:B------:R-:W-:Y:S01]  /*5a70*/  ISETP.NE.AND P1, PT, R116, RZ, PT ;  /* 0x000000ff7400720c */ /* 0x000fe20003f25270 */
[----:B-1----:R-:W-:Y:S02]  /*5a80*/  VIADD R2, R2, 0x70 ;  /* 0x0000007002027836 */ /* 0x002fe40000000000 */
[----:B------:R-:W-:Y:S02]  /*5a90*/  IMAD.U32 R0, RZ, RZ, UR37 ;  /* 0x00000025ff007e24 */ /* 0x000fe4000f8e00ff */
[----:B------:R-:W-:Y:S03]  /*5aa0*/  VIADD R105, R105, 0x1 ;  /* 0x0000000169697836 */ /* 0x000fe60000000000 */
[----:B------:R-:W-:Y:S05]  /*5ab0*/  PRMT R0, R0, 0x654, R2 ;  /* 0x0000065400007816 */ /* 0x000fea0000000002 */
[----:B------:R1:W3:Y:S04]  /*5ac0*/  @P1 LDS.128 R80, [R5+UR49+0x200] ;  /* 0x0002003105501984 */ /* 0x0002e80008000c00 */
[----:B------:R1:W4:Y:S01]  /*5ad0*/  @P1 LDS.128 R84, [R4+0x210] ;  /* 0x0002100004541984 */ /* 0x0003220000000c00 */
[C---:B------:R-:W-:Y:S01]  /*5ae0*/  ISETP.NE.AND P1, PT, R105.reuse, 0x4, PT ;  /* 0x000000046900780c */ /* 0x040fe20003f25270 */
[----:B------:R-:W-:Y:S01]  /*5af0*/  @!PT LDS RZ, [RZ] ;  /* 0x00000000fffff984 */ /* 0x000fe20000000800 */
[----:B------:R-:W-:Y:S01]  /*5b00*/  @!PT LDS RZ, [RZ] ;  /* 0x00000000fffff984 */ /* 0x000fe20000000800 */
[----:B------:R-:W-:Y:S01]  /*5b10*/  @!PT LDS RZ, [RZ] ;  /* 0x00000000fffff984 */ /* 0x000fe20000000800 */
[----:B------:R-:W-:Y:S01]  /*5b20*/  @!PT LDS RZ, [RZ] ;  /* 0x00000000fffff984 */ /* 0x000fe20000000800 */
[----:B------:R5:W-:Y:S06]  /*5b30*/  MEMBAR.ALL.CTA ;  /* 0x0000000000007992 */ /* 0x000bec0000008000 */
[----:B-----5:R-:W5:Y:S01]  /*5b40*/  FENCE.VIEW.ASYNC.S ;  /* 0x00000000000073c6 */ /* 0x020f620000000000 */
[----:B------:R-:W-:Y:S01]  /*5b50*/  SEL R105, R105, RZ, P1 ;  /* 0x000000ff69697207 */ /* 0x000fe20000800000 */
[----:B-----5:R5:W-:Y:S02]  /*5b60*/  SYNCS.ARRIVE.TRANS64.RED.A1T0 RZ, [R0+URZ], RZ ;  /* 0x000000ff00ff79a7 */ /* 0x020be400081004ff */
[----:B-----5:R-:W-:Y:S04]  /*5b70*/  SEL R0, RZ, 0x1, P1 ;  /* 0x00000001ff007807 */ /* 0x020fe80000800000 */
[----:B-1-3--:R-:W-:Y:S02]  /*5b80*/  LOP3.LUT R104, R104, R0, RZ, 0x3c, !PT ;  /* 0x0000000068687212 */ /* 0x00afe400078e3cff */
.L_x_92:
[----:B------:R-:W-:Y:S05]  /*5b90*/  BSYNC B1 ;  /* 0x0000000000017941 */ /* 0x000fea0003800000 */
.L_x_91:
[----:B------:R-:W-:Y:S04]  /*5ba0*/  SHF.R.U32.HI R0, RZ, 0x15, R48 ;  /* 0x00000015ff007819 */ /* 0x000fe80000011630 */
[----:B------:R-:W-:Y:S01]  /*5bb0*/  LOP3.LUT P1, RZ, R0, 0x3, R101, 0x48, !PT ;  /* 0x0000000300ff7812 */ /* 0x000fe20007824865 */
[----:B------:R-:W-:Y:S01]  /*5bc0*/  @!UPT UIADD3 URZ, UPT, UPT, URZ, URZ, URZ ;  /* 0x000000fffffff290 */ /* 0x000fe2000fffe0ff */
[----:B--2---:R-:W-:Y:S11]  /*5bd0*/  @P0 BRA `(.L_x_96) ;  /* 0x0000000000080947 */ /* 0x004ff60003800000 */
[----:B------:R-:W1:Y:S02]  /*5be0*/  SYNCS.PHASECHK.TRANS64.TRYWAIT P0, [R113+URZ+0xc0], R3 ;  /* 0x0000c003710075a7 */ /* 0x000e6400080011ff */
[----:B-1----:R-:W-:Y:S05]  /*5bf0*/  @!P0 BRA `(.L_x_97) ;  /* 0x0000003c00d48947 */ /* 0x002fea0003800000 */
.L_x_96:
[----:B------:R-:W-:Y:S05]  /*5c00*/  @!P1 BRA `(.L_x_98) ;  /* 0x0000000000409947 */ /* 0x000fea0003800000 */
[----:B------:R-:W2:Y:S01]  /*5c10*/  LDCU.64 UR8, c[0x4][0x78] ;  /* 0x01000f00ff0877ac */ /* 0x000ea20008000a00 */
[----:B-1----:R-:W-:Y:S01]  /*5c20*/  MOV R3, 0x0 ;  /* 0x0000000000037802 */ /* 0x002fe20000000f00 */
[----:B------:R-:W-:Y:S02]  /*5c30*/  HFMA2 R12, -RZ, RZ, 0, 5.9604644775390625e-08 ;  /* 0x00000001ff0c7431 */ /* 0x000fe400000001ff */
[----:B------:R-:W-:Y:S02]  /*5c40*/  IMAD.MOV.U32 R8, RZ, RZ, 0x192 ;  /* 0x00000192ff087424 */ /* 0x000fe400078e00ff */
[----:B------:R-:W-:Y:S01]  /*5c50*/  IMAD.MOV.U32 R13, RZ, RZ, RZ ;  /* 0x000000ffff0d7224 */ /* 0x000fe200078e00ff */
[----:B------:R-:W1:Y:S01]  /*5c60*/  LDCU.64 UR6, c[0x4][0x80] ;  /* 0x01001000ff0677ac */ /* 0x000e620008000a00 */
[----:B------:R-:W3:Y:S01]  /*5c70*/  LDC.64 R2, c[0x4][R3] ;  /* 0x0100000003027b82 */ /* 0x000ee20000000a00 */
[----:B------:R-:W5:Y:S01]  /*5c80*/  LDCU.64 UR4, c[0x4][0x18] ;  /* 0x01000300ff0477ac */ /* 0x000f620008000a00 */
[----:B--2---:R-:W-:Y:S01]  /*5c90*/  MOV R5, UR9 ;  /* 0x0000000900057c02 */ /* 0x004fe20008000f00 */
[----:B------:R-:W-:Y:S01]  /*5ca0*/  IMAD.U32 R4, RZ, RZ, UR8 ;  /* 0x00000008ff047e24 */ /* 0x000fe2000f8e00ff */
[----:B-1----:R-:W-:Y:S01]  /*5cb0*/  MOV R7, UR7 ;  /* 0x0000000700077c02 */ /* 0x002fe20008000f00 */
[----:B------:R-:W-:Y:S01]  /*5cc0*/  IMAD.U32 R6, RZ, RZ, UR6 ;  /* 0x00000006ff067e24 */ /* 0x000fe2000f8e00ff */
[----:B-----5:R-:W-:Y:S01]  /*5cd0*/  MOV R11, UR5 ;  /* 0x00000005000b7c02 */ /* 0x020fe20008000f00 */
[----:B------:R-:W-:Y:S02]  /*5ce0*/  IMAD.U32 R10, RZ, RZ, UR4 ;  /* 0x00000004ff0a7e24 */ /* 0x000fe4000f8e00ff */
[----:B------:R-:W-:Y:S07]  /*5cf0*/  LEPC R20, `(.L_x_98) ;  /* 0x000000001014794e */ /* 0x000fee0000000000 */
[----:B---34-:R-:W-:Y:S05]  /*5d00*/  CALL.ABS.NOINC R2 ;  /* 0x0000000002007343 */ /* 0x018fea0003c00000 */
.L_x_98:
[----:B------:R-:W-:Y:S01]  /*5d10*/  F2FP.F16.E5M2.UNPACK_B R4, R81 ;  /* 0x00000051ff04723e */ /* 0x000fe200020004ff */
[----:B------:R-:W-:Y:S05]  /*5d20*/  WARPSYNC.ALL ;  /* 0x0000000000007948 */ /* 0x000fea0003800000 */
[----:B------:R-:W-:Y:S01]  /*5d30*/  R2UR UR4, R48 ;  /* 0x00000000300472ca */ /* 0x000fe200000e0000 */
[--C-:B------:R-:W-:Y:S01]  /*5d40*/  HADD2.F32 R53, -RZ, R4.reuse.H0_H0 ;  /* 0x20000004ff357230 */ /* 0x100fe20000004100 */
[-C--:B-1----:R-:W-:Y:S01]  /*5d50*/  F2FP.F16.E5M2.UNPACK_B R3, R80.reuse ;  /* 0x00000050ff03723e */ /* 0x082fe200020004ff */
[----:B------:R-:W-:Y:S01]  /*5d60*/  HADD2.F32 R54, -RZ, R4.H1_H1 ;  /* 0x30000004ff367230 */ /* 0x000fe20000004100 */
[----:B------:R-:W-:Y:S01]  /*5d70*/  F2FP.F16.E5M2.UNPACK_B R0, R80.H1 ;  /* 0x00000050ff00723e */ /* 0x000fe200030004ff */
[----:B------:R-:W-:Y:S01]  /*5d80*/  BSSY.RECONVERGENT B0, `(.L_x_99) ;  /* 0x0000099000007945 */ /* 0x000fe20003800200 */
[----:B------:R-:W-:Y:S01]  /*5d90*/  F2FP.F16.E5M2.UNPACK_B R64, R83.H1 ;  /* 0x00000053ff40723e */ /* 0x000fe200030004ff */
[--C-:B------:R-:W-:Y:S01]  /*5da0*/  HADD2.F32 R2, -RZ, R3.reuse.H0_H0 ;  /* 0x20000003ff027230 */ /* 0x100fe20000004100 */
[----:B----4-:R-:W-:Y:S01]  /*5db0*/  F2FP.F16.E5M2.UNPACK_B R74, R86 ;  /* 0x00000056ff4a723e */ /* 0x010fe200020004ff */
[----:B------:R-:W-:Y:S01]  /*5dc0*/  HADD2.F32 R50, -RZ, R3.H1_H1 ;  /* 0x30000003ff327230 */ /* 0x000fe20000004100 */
[----:B------:R-:W-:Y:S01]  /*5dd0*/  F2FP.F16.E5M2.UNPACK_B R3, R81.H1 ;  /* 0x00000051ff03723e */ /* 0x000fe200030004ff */
[--C-:B------:R-:W-:Y:S01]  /*5de0*/  HADD2.F32 R51, -RZ, R0.reuse.H0_H0 ;  /* 0x20000000ff337230 */ /* 0x100fe20000004100 */
[----:B------:R-:W-:Y:S01]  /*5df0*/  IADD3 R114, PT, PT, R100, UR49, RZ ;  /* 0x0000003164727c10 */ /* 0x000fe2000fffe0ff */
[----:B------:R-:W-:Y:S01]  /*5e00*/  HADD2.F32 R52, -RZ, R0.H1_H1 ;  /* 0x30000000ff347230 */ /* 0x000fe20000004100 */
[----:B------:R-:W-:Y:S01]  /*5e10*/  LDTM.16dp32bit_t0_t15.x32 R4, tmem[UR4] ;  /* 0x00000004000479ee */ /* 0x000fe20008a80000 */
[----:B------:R-:W1:Y:S01]  /*5e20*/  LDTM.16dp32bit_t16_t31.x32 R4, tmem[UR4+0x20] ;  /* 0x00002004000479ee */ /* 0x000e620008aa0000 */
[-C--:B------:R-:W-:Y:S01]  /*5e30*/  F2FP.F16.E5M2.UNPACK_B R0, R82.reuse ;  /* 0x00000052ff00723e */ /* 0x080fe200020004ff */
[--C-:B------:R-:W-:Y:S01]  /*5e40*/  HADD2.F32 R55, -RZ, R3.reuse.H0_H0 ;  /* 0x20000003ff377230 */ /* 0x100fe20000004100 */
[----:B------:R-:W-:Y:S01]  /*5e50*/  SHF.L.U32 R117, R102, 0x4, RZ ;  /* 0x0000000466757819 */ /* 0x000fe200000006ff */
[----:B------:R-:W-:Y:S01]  /*5e60*/  HADD2.F32 R56, -RZ, R3.H1_H1 ;  /* 0x30000003ff387230 */ /* 0x000fe20000004100 */
[----:B------:R-:W-:Y:S01]  /*5e70*/  F2FP.F16.E5M2.UNPACK_B R3, R82.H1 ;  /* 0x00000052ff03723e */ /* 0x000fe200030004ff */
[--C-:B------:R-:W-:Y:S01]  /*5e80*/  HADD2.F32 R57, -RZ, R0.reuse.H0_H0 ;  /* 0x20000000ff397230 */ /* 0x100fe20000004100 */
[----:B------:R-:W-:Y:S01]  /*5e90*/  IADD3 R114, PT, PT, R114, R117, RZ ;  /* 0x0000007572727210 */ /* 0x000fe20007ffe0ff */
[----:B------:R-:W-:Y:S01]  /*5ea0*/  HADD2.F32 R58, -RZ, R0.H1_H1 ;  /* 0x30000000ff3a7230 */ /* 0x000fe20000004100 */
[----:B------:R-:W-:Y:S01]  /*5eb0*/  F2FP.F16.E5M2.UNPACK_B R0, R83 ;  /* 0x00000053ff00723e */ /* 0x000fe200020004ff */
[--C-:B------:R-:W-:Y:S01]  /*5ec0*/  HADD2.F32 R59, -RZ, R3.reuse.H0_H0 ;  /* 0x20000003ff3b7230 */ /* 0x100fe20000004100 */
[----:B------:R-:W-:Y:S01]  /*5ed0*/  ISETP.NE.AND P0, PT, R110, RZ, PT ;  /* 0x000000ff6e00720c */ /* 0x000fe20003f05270 */
[----:B------:R-:W-:Y:S01]  /*5ee0*/  HADD2.F32 R60, -RZ, R3.H1_H1 ;  /* 0x30000003ff3c7230 */ /* 0x000fe20000004100 */
[-C--:B------:R-:W-:Y:S01]  /*5ef0*/  F2FP.F16.E5M2.UNPACK_B R3, R84.reuse ;  /* 0x00000054ff03723e */ /* 0x080fe200020004ff */
[--C-:B------:R-:W-:Y:S01]  /*5f00*/  HADD2.F32 R61, -RZ, R0.reuse.H0_H0 ;  /* 0x20000000ff3d7230 */ /* 0x100fe20000004100 */
[----:B------:R-:W-:Y:S01]  /*5f10*/  ISETP.NE.AND P6, PT, R118, RZ, PT ;  /* 0x000000ff7600720c */ /* 0x000fe20003fc5270 */
[----:B------:R-:W-:Y:S01]  /*5f20*/  HADD2.F32 R62, -RZ, R0.H1_H1 ;  /* 0x30000000ff3e7230 */ /* 0x000fe20000004100 */
[----:B------:R-:W-:Y:S01]  /*5f30*/  F2FP.F16.E5M2.UNPACK_B R0, R84.H1 ;  /* 0x00000054ff00723e */ /* 0x000fe200030004ff */
[--C-:B------:R-:W-:Y:S02]  /*5f40*/  HADD2.F32 R65, -RZ, R3.reuse.H0_H0 ;  /* 0x20000003ff417230 */ /* 0x100fe40000004100 */
[----:B------:R-:W-:Y:S01]  /*5f50*/  HADD2.F32 R66, -RZ, R3.H1_H1 ;  /* 0x30000003ff427230 */ /* 0x000fe20000004100 */
[-C--:B------:R-:W-:Y:S01]  /*5f60*/  F2FP.F16.E5M2.UNPACK_B R3, R85.reuse ;  /* 0x00000055ff03723e */ /* 0x080fe200020004ff */
[--C-:B------:R-:W-:Y:S02]  /*5f70*/  HADD2.F32 R67, -RZ, R0.reuse.H0_H0 ;  /* 0x20000000ff437230 */ /* 0x100fe40000004100 */
[----:B------:R-:W-:Y:S01]  /*5f80*/  HADD2.F32 R68, -RZ, R0.H1_H1 ;  /* 0x30000000ff447230 */ /* 0x000fe20000004100 */
[----:B------:R-:W-:Y:S01]  /*5f90*/  F2FP.F16.E5M2.UNPACK_B R0, R85.H1 ;  /* 0x00000055ff00723e */ /* 0x000fe200030004ff */
[--C-:B------:R-:W-:Y:S02]  /*5fa0*/  HADD2.F32 R69, -RZ, R3.reuse.H0_H0 ;  /* 0x20000003ff457230 */ /* 0x100fe40000004100 */
[C---:B-1----:R-:W-:Y:S01]  /*5fb0*/  FMUL R7, R47.reuse, R7 ;  /* 0x000000072f077220 */ /* 0x042fe20000400000 */
[----:B------:R-:W-:Y:S01]  /*5fc0*/  HADD2.F32 R70, -RZ, R3.H1_H1 ;  /* 0x30000003ff467230 */ /* 0x000fe20000004100 */
[----:B------:R-:W-:Y:S01]  /*5fd0*/  F2FP.F16.E5M2.UNPACK_B R3, R86.H1 ;  /* 0x00000056ff03723e */ /* 0x000fe200030004ff */
[--C-:B------:R-:W-:Y:S02]  /*5fe0*/  HADD2.F32 R71, -RZ, R0.reuse.H0_H0 ;  /* 0x20000000ff477230 */ /* 0x100fe40000004100 */
[----:B------:R-:W-:Y:S02]  /*5ff0*/  HADD2.F32 R72, -RZ, R0.H1_H1 ;  /* 0x30000000ff487230 */ /* 0x000fe40000004100 */
[----:B------:R-:W-:Y:S01]  /*6000*/  FMUL R0, R47, R4 ;  /* 0x000000042f007220 */ /* 0x000fe20000400000 */
[--C-:B------:R-:W-:Y:S01]  /*6010*/  HADD2.F32 R73, -RZ, R74.reuse.H0_H0 ;  /* 0x2000004aff497230 */ /* 0x100fe20000004100 */
[----:B------:R-:W-:Y:S01]  /*6020*/  F2FP.F16.E5M2.UNPACK_B R4, R87 ;  /* 0x00000057ff04723e */ /* 0x000fe200020004ff */
[----:B------:R-:W-:Y:S02]  /*6030*/  HADD2.F32 R74, -RZ, R74.H1_H1 ;  /* 0x3000004aff4a7230 */ /* 0x000fe40000004100 */
[----:B------:R-:W-:Y:S01]  /*6040*/  FFMA R0, R49, R2, R0 ;  /* 0x0000000231007223 */ /* 0x000fe20000000000 */
[----:B------:R-:W-:Y:S01]  /*6050*/  FMUL R2, R47, R5 ;  /* 0x000000052f027220 */ /* 0x000fe20000400000 */
[--C-:B------:R-:W-:Y:S01]  /*6060*/  HADD2.F32 R75, -RZ, R3.reuse.H0_H0 ;  /* 0x20000003ff4b7230 */ /* 0x100fe20000004100 */
[----:B------:R-:W-:Y:S01]  /*6070*/  F2FP.F16.E5M2.UNPACK_B R5, R87.H1 ;  /* 0x00000057ff05723e */ /* 0x000fe200030004ff */
[----:B------:R-:W-:Y:S02]  /*6080*/  HADD2.F32 R76, -RZ, R3.H1_H1 ;  /* 0x30000003ff4c7230 */ /* 0x000fe40000004100 */
[----:B------:R-:W-:Y:S01]  /*6090*/  FFMA R2, R49, R50, R2 ;  /* 0x0000003231027223 */ /* 0x000fe20000000002 */
[--C-:B------:R-:W-:Y:S02]  /*60a0*/  HADD2.F32 R50, -RZ, R4.reuse.H0_H0 ;  /* 0x20000004ff327230 */ /* 0x100fe40000004100 */
[C---:B------:R-:W-:Y:S01]  /*60b0*/  FMUL R3, R47.reuse, R6 ;  /* 0x000000062f037220 */ /* 0x040fe20000400000 */
[--C-:B------:R-:W-:Y:S02]  /*60c0*/  HADD2.F32 R77, -RZ, R5.reuse.H1_H1 ;  /* 0x30000005ff4d7230 */ /* 0x100fe40000004100 */
[C---:B------:R-:W-:Y:S01]  /*60d0*/  FMUL R6, R47.reuse, R11 ;  /* 0x0000000b2f067220 */ /* 0x040fe20000400000 */
[----:B------:R-:W-:Y:S01]  /*60e0*/  FMUL R11, R47, R16 ;  /* 0x000000102f0b7220 */ /* 0x000fe20000400000 */
[C---:B------:R-:W-:Y:S01]  /*60f0*/  FFMA R3, R49.reuse, R51, R3 ;  /* 0x0000003331037223 */ /* 0x040fe20000000003 */
[----:B------:R-:W-:Y:S01]  /*6100*/  FFMA R7, R49, R52, R7 ;  /* 0x0000003431077223 */ /* 0x000fe20000000007 */
[----:B------:R-:W-:Y:S02]  /*6110*/  HADD2.F32 R51, -RZ, R4.H1_H1 ;  /* 0x30000004ff337230 */ /* 0x000fe40000004100 */
[C---:B------:R-:W-:Y:S01]  /*6120*/  FMUL R4, R47.reuse, R9 ;  /* 0x000000092f047220 */ /* 0x040fe20000400000 */
[----:B------:R-:W-:Y:S02]  /*6130*/  HADD2.F32 R52, -RZ, R5.H0_H0 ;  /* 0x20000005ff347230 */ /* 0x000fe40000004100 */
[----:B------:R-:W-:Y:S01]  /*6140*/  FMUL R16, R47, R21 ;  /* 0x000000152f107220 */ /* 0x000fe20000400000 */
[----:B------:R-:W-:Y:S01]  /*6150*/  F2FP.SATFINITE.E5M2.F32.PACK_AB_MERGE_C R78, R7, R3, RZ ;  /* 0x00000003074e723e */ /* 0x000fe200048060ff */
[C---:B------:R-:W-:Y:S01]  /*6160*/  FMUL R3, R47.reuse, R8 ;  /* 0x000000082f037220 */ /* 0x040fe20000400000 */
[C---:B------:R-:W-:Y:S01]  /*6170*/  FMUL R7, R47.reuse, R12 ;  /* 0x0000000c2f077220 */ /* 0x040fe20000400000 */
[C---:B------:R-:W-:Y:S01]  /*6180*/  FMUL R8, R47.reuse, R13 ;  /* 0x0000000d2f087220 */ /* 0x040fe20000400000 */
[----:B------:R-:W-:Y:S01]  /*6190*/  FMUL R12, R47, R17 ;  /* 0x000000112f0c7220 */ /* 0x000fe20000400000 */
[C---:B------:R-:W-:Y:S01]  /*61a0*/  FFMA R3, R49.reuse, R53, R3 ;  /* 0x0000003531037223 */ /* 0x040fe20000000003 */
[----:B------:R-:W-:Y:S01]  /*61b0*/  FFMA R4, R49, R54, R4 ;  /* 0x0000003631047223 */ /* 0x000fe20000000004 */
[C---:B------:R-:W-:Y:S01]  /*61c0*/  FMUL R5, R47.reuse, R10 ;  /* 0x0000000a2f057220 */ /* 0x040fe20000400000 */
[C---:B------:R-:W-:Y:S01]  /*61d0*/  FMUL R9, R47.reuse, R14 ;  /* 0x0000000e2f097220 */ /* 0x040fe20000400000 */
[C---:B------:R-:W-:Y:S01]  /*61e0*/  FMUL R10, R47.reuse, R15 ;  /* 0x0000000f2f0a7220 */ /* 0x040fe20000400000 */
[----:B------:R-:W-:Y:S01]  /*61f0*/  FMUL R15, R47, R20 ;  /* 0x000000142f0f7220 */ /* 0x000fe20000400000 */
[C---:B------:R-:W-:Y:S01]  /*6200*/  FFMA R5, R49.reuse, R55, R5 ;  /* 0x0000003731057223 */ /* 0x040fe20000000005 */
[C---:B------:R-:W-:Y:S01]  /*6210*/  FFMA R6, R49.reuse, R56, R6 ;  /* 0x0000003831067223 */ /* 0x040fe20000000006 */
[C---:B------:R-:W-:Y:S01]  /*6220*/  FFMA R7, R49.reuse, R57, R7 ;  /* 0x0000003931077223 */ /* 0x040fe20000000007 */
[C---:B------:R-:W-:Y:S01]  /*6230*/  FFMA R8, R49.reuse, R58, R8 ;  /* 0x0000003a31087223 */ /* 0x040fe20000000008 */
[--C-:B------:R-:W-:Y:S02]  /*6240*/  HADD2.F32 R63, -RZ, R64.reuse.H0_H0 ;  /* 0x20000040ff3f7230 */ /* 0x100fe40000004100 */
[C---:B------:R-:W-:Y:S01]  /*6250*/  FFMA R9, R49.reuse, R59, R9 ;  /* 0x0000003b31097223 */ /* 0x040fe20000000009 */
[----:B------:R-:W-:Y:S01]  /*6260*/  F2FP.SATFINITE.E5M2.F32.PACK_AB_MERGE_C R5, R6, R5, RZ ;  /* 0x000000050605723e */ /* 0x000fe200048060ff */
[C---:B------:R-:W-:Y:S01]  /*6270*/  FFMA R10, R49.reuse, R60, R10 ;  /* 0x0000003c310a7223 */ /* 0x040fe2000000000a */
[C---:B------:R-:W-:Y:S01]  /*6280*/  FFMA R11, R49.reuse, R61, R11 ;  /* 0x0000003d310b7223 */ /* 0x040fe2000000000b */
[----:B------:R-:W-:Y:S01]  /*6290*/  FFMA R12, R49, R62, R12 ;  /* 0x0000003e310c7223 */ /* 0x000fe2000000000c */
[C---:B------:R-:W-:Y:S01]  /*62a0*/  FMUL R20, R47.reuse, R25 ;  /* 0x000000192f147220 */ /* 0x040fe20000400000 */
[C---:B------:R-:W-:Y:S01]  /*62b0*/  FMUL R25, R47.reuse, R30 ;  /* 0x0000001e2f197220 */ /* 0x040fe20000400000 */
[C---:B------:R-:W-:Y:S01]  /*62c0*/  FMUL R30, R47.reuse, R35 ;  /* 0x000000232f1e7220 */ /* 0x040fe20000400000 */
[----:B------:R-:W-:Y:S01]  /*62d0*/  F2FP.SATFINITE.E5M2.F32.PACK_AB_MERGE_C R9, R10, R9, RZ ;  /* 0x000000090a09723e */ /* 0x000fe200048060ff */
[----:B------:R-:W-:Y:S02]  /*62e0*/  HADD2.F32 R64, -RZ, R64.H1_H1 ;  /* 0x30000040ff407230 */ /* 0x000fe40000004100 */
[C---:B------:R-:W-:Y:S01]  /*62f0*/  FMUL R13, R47.reuse, R18 ;  /* 0x000000122f0d7220 */ /* 0x040fe20000400000 */
[C---:B------:R-:W-:Y:S01]  /*6300*/  FMUL R14, R47.reuse, R19 ;  /* 0x000000132f0e7220 */ /* 0x040fe20000400000 */
[C---:B------:R-:W-:Y:S01]  /*6310*/  FMUL R17, R47.reuse, R22 ;  /* 0x000000162f117220 */ /* 0x040fe20000400000 */
[----:B------:R-:W-:Y:S01]  /*6320*/  FMUL R18, R47, R23 ;  /* 0x000000172f127220 */ /* 0x000fe20000400000 */
[C---:B------:R-:W-:Y:S01]  /*6330*/  FFMA R13, R49.reuse, R63, R13 ;  /* 0x0000003f310d7223 */ /* 0x040fe2000000000d */
[C---:B------:R-:W-:Y:S01]  /*6340*/  FFMA R14, R49.reuse, R64, R14 ;  /* 0x00000040310e7223 */ /* 0x040fe2000000000e */
[----:B------:R-:W-:Y:S01]  /*6350*/  FFMA R15, R49, R65, R15 ;  /* 0x00000041310f7223 */ /* 0x000fe2000000000f */
[----:B------:R-:W-:Y:S01]  /*6360*/  FMUL R19, R47, R24 ;  /* 0x000000182f137220 */ /* 0x000fe20000400000 */
[C---:B------:R-:W-:Y:S01]  /*6370*/  FFMA R16, R49.reuse, R66, R16 ;  /* 0x0000004231107223 */ /* 0x040fe20000000010 */
[----:B------:R-:W-:Y:S01]  /*6380*/  FFMA R17, R49, R67, R17 ;  /* 0x0000004331117223 */ /* 0x000fe20000000011 */
[----:B------:R-:W-:Y:S01]  /*6390*/  F2FP.SATFINITE.E5M2.F32.PACK_AB_MERGE_C R13, R14, R13, RZ ;  /* 0x0000000d0e0d723e */ /* 0x000fe200048060ff */
[C---:B------:R-:W-:Y:S01]  /*63a0*/  FMUL R21, R47.reuse, R26 ;  /* 0x0000001a2f157220 */ /* 0x040fe20000400000 */
[----:B------:R-:W-:Y:S01]  /*63b0*/  FMUL R22, R47, R27 ;  /* 0x0000001b2f167220 */ /* 0x000fe20000400000 */
[C---:B------:R-:W-:Y:S01]  /*63c0*/  FFMA R18, R49.reuse, R68, R18 ;  /* 0x0000004431127223 */ /* 0x040fe20000000012 */
[----:B------:R-:W-:Y:S01]  /*63d0*/  FFMA R19, R49, R69, R19 ;  /* 0x0000004531137223 */ /* 0x000fe20000000013 */
[----:B------:R-:W-:Y:S01]  /*63e0*/  FMUL R23, R47, R28 ;  /* 0x0000001c2f177220 */ /* 0x000fe20000400000 */
[----:B------:R-:W-:Y:S01]  /*63f0*/  FFMA R20, R49, R70, R20 ;  /* 0x0000004631147223 */ /* 0x000fe20000000014 */
[----:B------:R-:W-:Y:S01]  /*6400*/  FMUL R24, R47, R29 ;  /* 0x0000001d2f187220 */ /* 0x000fe20000400000 */
[C---:B------:R-:W-:Y:S01]  /*6410*/  FFMA R21, R49.reuse, R71, R21 ;  /* 0x0000004731157223 */ /* 0x040fe20000000015 */
[----:B------:R-:W-:Y:S01]  /*6420*/  FFMA R22, R49, R72, R22 ;  /* 0x0000004831167223 */ /* 0x000fe20000000016 */
[C---:B------:R-:W-:Y:S01]  /*6430*/  FMUL R26, R47.reuse, R31 ;  /* 0x0000001f2f1a7220 */ /* 0x040fe20000400000 */
[----:B------:R-:W-:Y:S01]  /*6440*/  FMUL R27, R47, R32 ;  /* 0x000000202f1b7220 */ /* 0x000fe20000400000 */
[----:B------:R-:W-:Y:S01]  /*6450*/  FFMA R23, R49, R73, R23 ;  /* 0x0000004931177223 */ /* 0x000fe20000000017 */
[----:B------:R-:W-:Y:S01]  /*6460*/  FMUL R28, R47, R33 ;  /* 0x000000212f1c7220 */ /* 0x000fe20000400000 */
[----:B------:R-:W-:Y:S01]  /*6470*/  FFMA R24, R49, R74, R24 ;  /* 0x0000004a31187223 */ /* 0x000fe20000000018 */
[----:B------:R-:W-:Y:S01]  /*6480*/  FMUL R29, R47, R34 ;  /* 0x000000222f1d7220 */ /* 0x000fe20000400000 */
[C---:B------:R-:W-:Y:S01]  /*6490*/  FFMA R25, R49.reuse, R75, R25 ;  /* 0x0000004b31197223 */ /* 0x040fe20000000019 */
[C---:B------:R-:W-:Y:S01]  /*64a0*/  FFMA R26, R49.reuse, R76, R26 ;  /* 0x0000004c311a7223 */ /* 0x040fe2000000001a */
[C---:B------:R-:W-:Y:S01]  /*64b0*/  FFMA R27, R49.reuse, R50, R27 ;  /* 0x00000032311b7223 */ /* 0x040fe2000000001b */
[C---:B------:R-:W-:Y:S01]  /*64c0*/  FFMA R28, R49.reuse, R51, R28 ;  /* 0x00000033311c7223 */ /* 0x040fe2000000001c */
[----:B------:R-:W-:Y:S01]  /*64d0*/  F2FP.SATFINITE.E5M2.F32.PACK_AB_MERGE_C R17, R18, R17, RZ ;  /* 0x000000111211723e */ /* 0x000fe200048060ff */
[C---:B------:R-:W-:Y:S01]  /*64e0*/  FFMA R29, R49.reuse, R52, R29 ;  /* 0x00000034311d7223 */ /* 0x040fe2000000001d */
[----:B------:R-:W-:Y:S01]  /*64f0*/  F2FP.SATFINITE.E5M2.F32.PACK_AB_MERGE_C R21, R22, R21, RZ ;  /* 0x000000151615723e */ /* 0x000fe200048060ff */
[----:B------:R-:W-:Y:S01]  /*6500*/  FFMA R30, R49, R77, R30 ;  /* 0x0000004d311e7223 */ /* 0x000fe2000000001e */
[----:B------:R-:W-:Y:S02]  /*6510*/  F2FP.SATFINITE.E5M2.F32.PACK_AB_MERGE_C R32, R2, R0, R78 ;  /* 0x000000000220723e */ /* 0x000fe4000480604e */
[----:B------:R-:W-:Y:S02]  /*6520*/  F2FP.SATFINITE.E5M2.F32.PACK_AB_MERGE_C R33, R4, R3, R5 ;  /* 0x000000030421723e */ /* 0x000fe40004806005 */
[----:B------:R-:W-:Y:S02]  /*6530*/  F2FP.SATFINITE.E5M2.F32.PACK_AB_MERGE_C R34, R8, R7, R9 ;  /* 0x000000070822723e */ /* 0x000fe40004806009 */
[----:B------:R-:W-:Y:S02]  /*6540*/  F2FP.SATFINITE.E5M2.F32.PACK_AB_MERGE_C R35, R12, R11, R13 ;  /* 0x0000000b0c23723e */ /* 0x000fe4000480600d */
[----:B------:R-:W-:Y:S02]  /*6550*/  F2FP.SATFINITE.E5M2.F32.PACK_AB_MERGE_C R16, R16, R15, R17 ;  /* 0x0000000f1010723e */ /* 0x000fe40004806011 */
[----:B------:R-:W-:Y:S01]  /*6560*/  F2FP.SATFINITE.E5M2.F32.PACK_AB_MERGE_C R17, R20, R19, R21 ;  /* 0x000000131411723e */ /* 0x000fe20004806015 */
[----:B------:R1:W-:Y:S01]  /*6570*/  STS.128 [R100+UR49+0x4200], R32 ;  /* 0x0042002064007988 */ /* 0x0003e20008000c31 */
[----:B------:R-:W-:Y:S02]  /*6580*/  F2FP.SATFINITE.E5M2.F32.PACK_AB_MERGE_C R18, R26, R25, RZ ;  /* 0x000000191a12723e */ /* 0x000fe400048060ff */
[----:B------:R-:W-:Y:S02]  /*6590*/  F2FP.SATFINITE.E5M2.F32.PACK_AB_MERGE_C R19, R30, R29, RZ ;  /* 0x0000001d1e13723e */ /* 0x000fe400048060ff */
[----:B------:R-:W-:Y:S02]  /*65a0*/  F2FP.SATFINITE.E5M2.F32.PACK_AB_MERGE_C R18, R24, R23, R18 ;  /* 0x000000171812723e */ /* 0x000fe40004806012 */
[----:B------:R-:W-:Y:S02]  /*65b0*/  F2FP.SATFINITE.E5M2.F32.PACK_AB_MERGE_C R19, R28, R27, R19 ;  /* 0x0000001b1c13723e */ /* 0x000fe40004806013 */
[----:B------:R-:W-:Y:S02]  /*65c0*/  LEA R0, R105, UR49, 0x3 ;  /* 0x0000003169007c11 */ /* 0x000fe4000f8e18ff */
[----:B------:R-:W-:Y:S01]  /*65d0*/  @P6 SHF.L.U32 R2, R104, 0x1f, RZ ;  /* 0x0000001f68026819 */ /* 0x000fe200000006ff */
[----:B------:R1:W-:Y:S01]  /*65e0*/  STS.128 [R114+0x4210], R16 ;  /* 0x0042101072007388 */ /* 0x0003e20000000c00 */
[----:B------:R-:W-:Y:S01]  /*65f0*/  @!PT LDS RZ, [RZ] ;  /* 0x00000000fffff984 */ /* 0x000fe20000000800 */
[----:B------:R-:W-:Y:S01]  /*6600*/  @!PT LDS RZ, [RZ] ;  /* 0x00000000fffff984 */ /* 0x000fe20000000800 */
[----:B------:R-:W-:Y:S01]  /*6610*/  @!PT LDS RZ, [RZ] ;  /* 0x00000000fffff984 */ /* 0x000fe20000000800 */
[----:B------:R-:W-:Y:S01]  /*6620*/  @!PT LDS RZ, [RZ] ;  /* 0x00000000fffff984 */ /* 0x000fe20000000800 */
[----:B------:R2:W-:Y:S07]  /*6630*/  MEMBAR.ALL.CTA ;  /* 0x0000000000007992 */ /* 0x0005ee0000008000 */
[----:B--2---:R-:W2:Y:S02]  /*6640*/  FENCE.VIEW.ASYNC.S ;  /* 0x00000000000073c6 */ /* 0x004ea40000000000 */
[----:B--2---:R-:W-:Y:S06]  /*6650*/  BAR.SYNC.DEFER_BLOCKING 0x1, 0x80 ;  /* 0x0042000000007b1d */ /* 0x004fec0000010000 */
[----:B------:R-:W-:Y:S05]  /*6660*/  @P0 BRA `(.L_x_100) ;  /* 0x0000000000280947 */ /* 0x000fea0003800000 */
[----:B------:R-:W-:Y:S02]  /*6670*/  UIADD3 UR4, UPT, UPT, UR49, 0x4200, URZ ;  /* 0x0000420031047890 */ /* 0x000fe4000fffe0ff */
[----:B------:R-:W-:Y:S01]  /*6680*/  UIADD3 UR6, UP0, UPT, UR52, 0x680, URZ ;  /* 0x0000068034067890 */ /* 0x000fe2000ff1e0ff */
[----:B------:R-:W-:Y:S03]  /*6690*/  UMOV UR43, UR36 ;  /* 0x00000024002b7c82 */ /* 0x000fe60008000000 */
[----:B------:R-:W-:Y:S01]  /*66a0*/  MOV R109, UR4 ;  /* 0x00000004006d7c02 */ /* 0x000fe20008000f00 */
[----:B------:R-:W-:Y:S03]  /*66b0*/  UIADD3.X UR7, UPT, UPT, URZ, UR53, URZ, UP0, !UPT ;  /* 0x00000035ff077290 */ /* 0x000fe600087fe4ff */
[----:B------:R-:W-:Y:S11]  /*66c0*/  R2UR UR40, R109 ;  /* 0x000000006d2872ca */ /* 0x000ff600000e0000 */
[----:B------:R-:W-:Y:S02]  /*66d0*/  @!UPT UIADD3 URZ, UPT, UPT, URZ, URZ, URZ ;  /* 0x000000fffffff290 */ /* 0x000fe4000fffe0ff */
[----:B------:R2:W-:Y:S01]  /*66e0*/  UTMASTG.3D [UR40], [UR6] ;  /* 0x00000028060073b5 */ /* 0x0005e20008010000 */
[----:B------:R0:W-:Y:S01]  /*66f0*/  UTMACMDFLUSH ;  /* 0x00000000000079b7 */ /* 0x0001e20000000000 */
[----:B--2---:R-:W-:Y:S04]  /*6700*/  DEPBAR.LE SB0, 0x1 ;  /* 0x000080400000791a */ /* 0x004fe80000000000 */
.L_x_100:
[----:B------:R-:W-:Y:S05]  /*6710*/  BSYNC.RECONVERGENT B0 ;  /* 0x0000000000007941 */ /* 0x000fea0003800200 */
.L_x_99:
[----:B------:R-:W-:Y:S06]  /*6720*/  BAR.SYNC.DEFER_BLOCKING 0x1, 0x80 ;  /* 0x0042000000007b1d */ /* 0x000fec0000010000 */
[----:B------:R-:W2:Y:S01]  /*6730*/  @P6 SYNCS.PHASECHK.TRANS64.TRYWAIT P0, [R0+URZ+0x50], R2 ;  /* 0x00005002000065a7 */ /* 0x000ea200080011ff */
[----:B------:R-:W-:Y:S01]  /*6740*/  BSSY B1, `(.L_x_101) ;  /* 0x0000021000017945 */ /* 0x000fe20003800000 */
[----:B--2---:R-:W-:Y:S03]  /*6750*/  @P6 SEL R115, RZ, 0x1, !P0 ;  /* 0x00000001ff736807 */ /* 0x004fe60004000000 */
[----:B------:R-:W-:Y:S05]  /*6760*/  @!P6 BRA `(.L_x_102) ;  /* 0x000000000078e947 */ /* 0x000fea0003800000 */
[----:B------:R-:W-:Y:S01]  /*6770*/  ISETP.NE.AND P1, PT, R116, RZ, PT ;  /* 0x000000ff7400720c */ /* 0x000fe20003f25270 */
[----:B------:R-:W-:Y:S01]  /*6780*/  BSSY B0, `(.L_x_103) ;  /* 0x0000009000007945 */ /* 0x000fe20003800000 */
[----:B------:R-:W-:Y:S11]  /*6790*/  ISETP.NE.AND P0, PT, R115, RZ, PT ;  /* 0x000000ff7300720c */ /* 0x000ff60003f05270 */
[----:B------:R-:W-:Y:S05]  /*67a0*/  @P1 IMAD R2, R105, 0x1000, R100 ;  /* 0x0000100069021824 */ /* 0x000fea00078e0264 */
[----:B------:R-:W-:Y:S05]  /*67b0*/  @P1 IADD3 R4, PT, PT, R2, UR49, RZ ;  /* 0x0000003102041c10 */ /* 0x000fea000fffe0ff */
[----:B------:R-:W-:Y:S01]  /*67c0*/  @P1 IMAD.IADD R4, R4, 0x1, R117 ;  /* 0x0000000104041824 */ /* 0x000fe200078e0275 */
[----:B------:R-:W-:Y:S06]  /*67d0*/  @P0 BRA `(.L_x_104) ;  /* 0x00000000000c0947 */ /* 0x000fec0003800000 */
[----:B------:R-:W-:Y:S04]  /*67e0*/  SHF.L.U32 R3, R104, 0x1f, RZ ;  /* 0x0000001f68037819 */ /* 0x000fe800000006ff */
[----:B------:R-:W2:Y:S02]  /*67f0*/  SYNCS.PHASECHK.TRANS64.TRYWAIT P0, [R0+URZ+0x50], R3 ;  /* 0x00005003000075a7 */ /* 0x000ea400080011ff */
[----:B--2---:R-:W-:Y:S05]  /*6800*/  @!P0 BRA `(.L_x_105) ;  /* 0x0000003000e48947 */ /* 0x004fea0003800000 */
.L_x_104:
[----:B------:R-:W-:Y:S05]  /*6810*/  BSYNC B0 ;  /* 0x0000000000007941 */ /* 0x000fea0003800000 */
.L_x_103:
[----:B------:R-:W-:Y:S01]  /*6820*/  ISETP.NE.AND P0, PT, R116, RZ, PT ;  /* 0x000000ff7400720c */ /* 0x000fe20003f05270 */
[----:B------:R-:W-:Y:S11]  /*6830*/  VIADD R105, R105, 0x1 ;  /* 0x0000000169697836 */ /* 0x000ff60000000000 */
[----:B------:R-:W-:Y:S01]  /*6840*/  @!UPT UIADD3 URZ, UPT, UPT, URZ, URZ, URZ ;  /* 0x000000fffffff290 */ /* 0x000fe2000fffe0ff */
[----:B------:R3:W4:Y:S04]  /*6850*/  @P0 LDS.128 R80, [R2+UR49+0x200] ;  /* 0x0002003102500984 */ /* 0x0007280008000c00 */
[----:B------:R1:W1:Y:S01]  /*6860*/  @P0 LDS.128 R84, [R4+0x210] ;  /* 0x0002100004540984 */ /* 0x0002620000000c00 */
        /* <DEDUP_REMOVED lines=8> */
[----:B---3--:R-:W-:Y:S02]  /*68f0*/  VIADD R2, R0, 0x70 ;  /* 0x0000007000027836 */ /* 0x008fe40000000000 */
[----:B--2---:R-:W-:Y:S05]  /*6900*/  IMAD.U32 R0, RZ, RZ, UR37 ;  /* 0x00000025ff007e24 */ /* 0x004fea000f8e00ff */
[----:B------:R-:W-:Y:S04]  /*6910*/  PRMT R0, R0, 0x654, R2 ;  /* 0x0000065400007816 */ /* 0x000fe80000000002 */
[----:B-----5:R2:W-:Y:S02]  /*6920*/  SYNCS.ARRIVE.TRANS64.RED.A1T0 RZ, [R0+URZ], RZ ;  /* 0x000000ff00ff79a7 */ /* 0x0205e400081004ff */
[----:B--2---:R-:W-:Y:S04]  /*6930*/  SEL R0, RZ, 0x1, P0 ;  /* 0x00000001ff007807 */ /* 0x004fe80000000000 */
[----:B-1--4-:R-:W-:Y:S02]  /*6940*/  LOP3.LUT R104, R104, R0, RZ, 0x3c, !PT ;  /* 0x0000000068687212 */ /* 0x012fe400078e3cff */
.L_x_102:
[----:B------:R-:W-:Y:S05]  /*6950*/  BSYNC B1 ;  /* 0x0000000000017941 */ /* 0x000fea0003800000 */
.L_x_101:
[----:B------:R-:W-:Y:S05]  /*6960*/  VIADD R0, R48, 0x40 ;  /* 0x0000004030007836 */ /* 0x000fea0000000000 */
[----:B------:R-:W-:Y:S04]  /*6970*/  SHF.R.U32.HI R0, RZ, 0x15, R0 ;  /* 0x00000015ff007819 */ /* 0x000fe80000011600 */
[----:B------:R-:W-:Y:S11]  /*6980*/  LOP3.LUT P0, RZ, R0, 0x3, R101, 0x48, !PT ;  /* 0x0000000300ff7812 */ /* 0x000ff60007804865 */
[----:B------:R-:W-:Y:S02]  /*6990*/  @!UPT UIADD3 URZ, UPT, UPT, URZ, URZ, URZ ;  /* 0x000000fffffff290 */ /* 0x000fe4000fffe0ff */
[----:B------:R-:W-:Y:S05]  /*69a0*/  @!P0 BRA `(.L_x_106) ;  /* 0x0000000000408947 */ /* 0x000fea0003800000 */
[----:B------:R-:W2:Y:S01]  /*69b0*/  LDCU.64 UR8, c[0x4][0x78] ;  /* 0x01000f00ff0877ac */ /* 0x000ea20008000a00 */
[----:B------:R-:W-:Y:S01]  /*69c0*/  MOV R3, 0x0 ;  /* 0x0000000000037802 */ /* 0x000fe20000000f00 */
[----:B------:R-:W-:Y:S02]  /*69d0*/  HFMA2 R12, -RZ, RZ, 0, 5.9604644775390625e-08 ;  /* 0x00000001ff0c7431 */ /* 0x000fe400000001ff */
[----:B------:R-:W-:Y:S02]  /*69e0*/  IMAD.MOV.U32 R8, RZ, RZ, 0x192 ;  /* 0x00000192ff087424 */ /* 0x000fe400078e00ff */
[----:B------:R-:W-:Y:S01]  /*69f0*/  IMAD.MOV.U32 R13, RZ, RZ, RZ ;  /* 0x000000ffff0d7224 */ /* 0x000fe200078e00ff */
[----:B------:R-:W3:Y:S01]  /*6a00*/  LDCU.64 UR6, c[0x4][0x80] ;  /* 0x01001000ff0677ac */ /* 0x000ee20008000a00 */
[----:B------:R-:W4:Y:S01]  /*6a10*/  LDC.64 R2, c[0x4][R3] ;  /* 0x0100000003027b82 */ /* 0x000f220000000a00 */
[----:B------:R-:W5:Y:S01]  /*6a20*/  LDCU.64 UR4, c[0x4][0x18] ;  /* 0x01000300ff0477ac */ /* 0x000f620008000a00 */
[----:B--2---:R-:W-:Y:S01]  /*6a30*/  MOV R5, UR9 ;  /* 0x0000000900057c02 */ /* 0x004fe20008000f00 */
[----:B------:R-:W-:Y:S01]  /*6a40*/  IMAD.U32 R4, RZ, RZ, UR8 ;  /* 0x00000008ff047e24 */ /* 0x000fe2000f8e00ff */
[----:B---3--:R-:W-:Y:S01]  /*6a50*/  MOV R7, UR7 ;  /* 0x0000000700077c02 */ /* 0x008fe20008000f00 */
[----:B------:R-:W-:Y:S01]  /*6a60*/  IMAD.U32 R6, RZ, RZ, UR6 ;  /* 0x00000006ff067e24 */ /* 0x000fe2000f8e00ff */
[----:B-----5:R-:W-:Y:S01]  /*6a70*/  MOV R11, UR5 ;  /* 0x00000005000b7c02 */ /* 0x020fe20008000f00 */
[----:B------:R-:W-:Y:S02]  /*6a80*/  IMAD.U32 R10, RZ, RZ, UR4 ;  /* 0x00000004ff0a7e24 */ /* 0x000fe4000f8e00ff */
[----:B------:R-:W-:Y:S07]  /*6a90*/  LEPC R20, `(.L_x_106) ;  /* 0x000000001014794e */ /* 0x000fee0000000000 */
[----:B-1--4-:R-:W-:Y:S05]  /*6aa0*/  CALL.ABS.NOINC R2 ;  /* 0x0000000002007343 */ /* 0x012fea0003c00000 */
.L_x_106:
[-C--:B------:R-:W-:Y:S01]  /*6ab0*/  F2FP.F16.E5M2.UNPACK_B R0, R81.reuse ;  /* 0x00000051ff00723e */ /* 0x080fe200020004ff */
[----:B------:R-:W-:Y:S05]  /*6ac0*/  WARPSYNC.ALL ;  /* 0x0000000000007948 */ /* 0x000fea0003800000 */
[----:B------:R-:W-:Y:S01]  /*6ad0*/  R2UR UR4, R48 ;  /* 0x00000000300472ca */ /* 0x000fe200000e0000 */
[--C-:B------:R-:W-:Y:S01]  /*6ae0*/  HADD2.F32 R54, -RZ, R0.reuse.H0_H0 ;  /* 0x20000000ff367230 */ /* 0x100fe20000004100 */
[-C--:B------:R-:W-:Y:S01]  /*6af0*/  F2FP.F16.E5M2.UNPACK_B R2, R80.reuse.H1 ;  /* 0x00000050ff02723e */ /* 0x080fe200030004ff */
[----:B------:R-:W-:Y:S01]  /*6b00*/  HADD2.F32 R55, -RZ, R0.H1_H1 ;  /* 0x30000000ff377230 */ /* 0x000fe20000004100 */
[----:B------:R-:W-:Y:S01]  /*6b10*/  F2FP.F16.E5M2.UNPACK_B R0, R81.H1 ;  /* 0x00000051ff00723e */ /* 0x000fe200030004ff */
[----:B------:R-:W-:Y:S01]  /*6b20*/  BSSY.RECONVERGENT B0, `(.L_x_107) ;  /* 0x0000095000007945 */ /* 0x000fe20003800200 */
[----:B------:R-:W-:Y:S01]  /*6b30*/  F2FP.F16.E5M2.UNPACK_B R3, R80 ;  /* 0x00000050ff03723e */ /* 0x000fe200020004ff */
[----:B------:R-:W-:Y:S01]  /*6b40*/  HADD2.F32 R52, -RZ, R2.H0_H0 ;  /* 0x20000002ff347230 */ /* 0x000fe20000004100 */
[----:B------:R-:W-:Y:S01]  /*6b50*/  ISETP.NE.AND P0, PT, R110, RZ, PT ;  /* 0x000000ff6e00720c */ /* 0x000fe20003f05270 */
[--C-:B------:R-:W-:Y:S01]  /*6b60*/  HADD2.F32 R56, -RZ, R0.reuse.H0_H0 ;  /* 0x20000000ff387230 */ /* 0x100fe20000004100 */
[----:B------:R-:W-:Y:S01]  /*6b70*/  ISETP.NE.AND P6, PT, R118, RZ, PT ;  /* 0x000000ff7600720c */ /* 0x000fe20003fc5270 */
[----:B------:R-:W-:Y:S01]  /*6b80*/  HADD2.F32 R57, -RZ, R0.H1_H1 ;  /* 0x30000000ff397230 */ /* 0x000fe20000004100 */
[-C--:B------:R-:W-:Y:S01]  /*6b90*/  F2FP.F16.E5M2.UNPACK_B R0, R83.reuse ;  /* 0x00000053ff00723e */ /* 0x080fe200020004ff */
[----:B-1----:R-:W-:Y:S01]  /*6ba0*/  LDTM.16dp32bit_t0_t15.x32 R4, tmem[UR4+0x40] ;  /* 0x00004004000479ee */ /* 0x002fe20008a80000 */
[----:B------:R-:W1:Y:S01]  /*6bb0*/  LDTM.16dp32bit_t16_t31.x32 R4, tmem[UR4+0x60] ;  /* 0x00006004000479ee */ /* 0x000e620008aa0000 */
[----:B------:R-:W-:Y:S01]  /*6bc0*/  HADD2.F32 R53, -RZ, R2.H1_H1 ;  /* 0x30000002ff357230 */ /* 0x000fe20000004100 */
[----:B------:R-:W-:Y:S01]  /*6bd0*/  F2FP.F16.E5M2.UNPACK_B R2, R82.H1 ;  /* 0x00000052ff02723e */ /* 0x000fe200030004ff */
[--C-:B------:R-:W-:Y:S02]  /*6be0*/  HADD2.F32 R50, -RZ, R3.reuse.H0_H0 ;  /* 0x20000003ff327230 */ /* 0x100fe40000004100 */
[--C-:B------:R-:W-:Y:S02]  /*6bf0*/  HADD2.F32 R62, -RZ, R0.reuse.H0_H0 ;  /* 0x20000000ff3e7230 */ /* 0x100fe40000004100 */
[----:B------:R-:W-:Y:S01]  /*6c00*/  HADD2.F32 R63, -RZ, R0.H1_H1 ;  /* 0x30000000ff3f7230 */ /* 0x000fe20000004100 */
[----:B------:R-:W-:Y:S01]  /*6c10*/  F2FP.F16.E5M2.UNPACK_B R0, R84.H1 ;  /* 0x00000054ff00723e */ /* 0x000fe200030004ff */
[--C-:B------:R-:W-:Y:S02]  /*6c20*/  HADD2.F32 R60, -RZ, R2.reuse.H0_H0 ;  /* 0x20000002ff3c7230 */ /* 0x100fe40000004100 */
[----:B------:R-:W-:Y:S01]  /*6c30*/  HADD2.F32 R61, -RZ, R2.H1_H1 ;  /* 0x30000002ff3d7230 */ /* 0x000fe20000004100 */
[----:B------:R-:W-:Y:S01]  /*6c40*/  F2FP.F16.E5M2.UNPACK_B R2, R83.H1 ;  /* 0x00000053ff02723e */ /* 0x000fe200030004ff */
[----:B------:R-:W-:Y:S01]  /*6c50*/  HADD2.F32 R51, -RZ, R3.H1_H1 ;  /* 0x30000003ff337230 */ /* 0x000fe20000004100 */
[----:B------:R-:W-:Y:S01]  /*6c60*/  F2FP.F16.E5M2.UNPACK_B R3, R82 ;  /* 0x00000052ff03723e */ /* 0x000fe200020004ff */
[--C-:B------:R-:W-:Y:S02]  /*6c70*/  HADD2.F32 R68, -RZ, R0.reuse.H0_H0 ;  /* 0x20000000ff447230 */ /* 0x100fe40000004100 */
[----:B------:R-:W-:Y:S01]  /*6c80*/  HADD2.F32 R69, -RZ, R0.H1_H1 ;  /* 0x30000000ff457230 */ /* 0x000fe20000004100 */
[-C--:B------:R-:W-:Y:S01]  /*6c90*/  F2FP.F16.E5M2.UNPACK_B R0, R85.reuse.H1 ;  /* 0x00000055ff00723e */ /* 0x080fe200030004ff */
[--C-:B------:R-:W-:Y:S02]  /*6ca0*/  HADD2.F32 R64, -RZ, R2.reuse.H0_H0 ;  /* 0x20000002ff407230 */ /* 0x100fe40000004100 */
[----:B------:R-:W-:Y:S01]  /*6cb0*/  HADD2.F32 R65, -RZ, R2.H1_H1 ;  /* 0x30000002ff417230 */ /* 0x000fe20000004100 */
[----:B------:R-:W-:Y:S01]  /*6cc0*/  F2FP.F16.E5M2.UNPACK_B R2, R85 ;  /* 0x00000055ff02723e */ /* 0x000fe200020004ff */
[--C-:B------:R-:W-:Y:S02]  /*6cd0*/  HADD2.F32 R58, -RZ, R3.reuse.H0_H0 ;  /* 0x20000003ff3a7230 */ /* 0x100fe40000004100 */
[C---:B-1----:R-:W-:Y:S01]  /*6ce0*/  FMUL R7, R47.reuse, R7 ;  /* 0x000000072f077220 */ /* 0x042fe20000400000 */
[----:B------:R-:W-:Y:S01]  /*6cf0*/  HADD2.F32 R59, -RZ, R3.H1_H1 ;  /* 0x30000003ff3b7230 */ /* 0x000fe20000004100 */
[----:B------:R-:W-:Y:S01]  /*6d00*/  F2FP.F16.E5M2.UNPACK_B R3, R84 ;  /* 0x00000054ff03723e */ /* 0x000fe200020004ff */
[--C-:B------:R-:W-:Y:S02]  /*6d10*/  HADD2.F32 R72, -RZ, R0.reuse.H0_H0 ;  /* 0x20000000ff487230 */ /* 0x100fe40000004100 */
[C---:B------:R-:W-:Y:S01]  /*6d20*/  FMUL R11, R47.reuse, R11 ;  /* 0x0000000b2f0b7220 */ /* 0x040fe20000400000 */
[----:B------:R-:W-:Y:S01]  /*6d30*/  HADD2.F32 R73, -RZ, R0.H1_H1 ;  /* 0x30000000ff497230 */ /* 0x000fe20000004100 */
[----:B------:R-:W-:Y:S01]  /*6d40*/  F2FP.F16.E5M2.UNPACK_B R0, R87 ;  /* 0x00000057ff00723e */ /* 0x000fe200020004ff */
[--C-:B------:R-:W-:Y:S02]  /*6d50*/  HADD2.F32 R70, -RZ, R2.reuse.H0_H0 ;  /* 0x20000002ff467230 */ /* 0x100fe40000004100 */
[C---:B------:R-:W-:Y:S01]  /*6d60*/  FMUL R15, R47.reuse, R15 ;  /* 0x0000000f2f0f7220 */ /* 0x040fe20000400000 */
[----:B------:R-:W-:Y:S01]  /*6d70*/  HADD2.F32 R71, -RZ, R2.H1_H1 ;  /* 0x30000002ff477230 */ /* 0x000fe20000004100 */
[-C--:B------:R-:W-:Y:S01]  /*6d80*/  F2FP.F16.E5M2.UNPACK_B R2, R86.reuse.H1 ;  /* 0x00000056ff02723e */ /* 0x080fe200030004ff */
[--C-:B------:R-:W-:Y:S02]  /*6d90*/  HADD2.F32 R66, -RZ, R3.reuse.H0_H0 ;  /* 0x20000003ff427230 */ /* 0x100fe40000004100 */
[----:B------:R-:W-:Y:S01]  /*6da0*/  HADD2.F32 R67, -RZ, R3.H1_H1 ;  /* 0x30000003ff437230 */ /* 0x000fe20000004100 */
[----:B------:R-:W-:Y:S01]  /*6db0*/  F2FP.F16.E5M2.UNPACK_B R3, R86 ;  /* 0x00000056ff03723e */ /* 0x000fe200020004ff */
[--C-:B------:R-:W-:Y:S02]  /*6dc0*/  HADD2.F32 R78, -RZ, R0.reuse.H0_H0 ;  /* 0x20000000ff4e7230 */ /* 0x100fe40000004100 */
[----:B------:R-:W-:Y:S02]  /*6dd0*/  HADD2.F32 R79, -RZ, R0.H1_H1 ;  /* 0x30000000ff4f7230 */ /* 0x000fe40000004100 */
[C---:B------:R-:W-:Y:S01]  /*6de0*/  FMUL R0, R47.reuse, R4 ;  /* 0x000000042f007220 */ /* 0x040fe20000400000 */
[--C-:B------:R-:W-:Y:S02]  /*6df0*/  HADD2.F32 R76, -RZ, R2.reuse.H0_H0 ;  /* 0x20000002ff4c7230 */ /* 0x100fe40000004100 */
[----:B------:R-:W-:Y:S01]  /*6e00*/  FMUL R4, R47, R8 ;  /* 0x000000082f047220 */ /* 0x000fe20000400000 */
[----:B------:R-:W-:Y:S02]  /*6e10*/  HADD2.F32 R77, -RZ, R2.H1_H1 ;  /* 0x30000002ff4d7230 */ /* 0x000fe40000004100 */
[----:B------:R-:W-:Y:S01]  /*6e20*/  FFMA R0, R49, R50, R0 ;  /* 0x0000003231007223 */ /* 0x000fe20000000000 */
[--C-:B------:R-:W-:Y:S02]  /*6e30*/  HADD2.F32 R74, -RZ, R3.reuse.H0_H0 ;  /* 0x20000003ff4a7230 */ /* 0x100fe40000004100 */
[C---:B------:R-:W-:Y:S01]  /*6e40*/  FMUL R2, R47.reuse, R5 ;  /* 0x000000052f027220 */ /* 0x040fe20000400000 */
[----:B------:R-:W-:Y:S02]  /*6e50*/  HADD2.F32 R75, -RZ, R3.H1_H1 ;  /* 0x30000003ff4b7230 */ /* 0x000fe40000004100 */
[C---:B------:R-:W-:Y:S01]  /*6e60*/  FMUL R5, R47.reuse, R9 ;  /* 0x000000092f057220 */ /* 0x040fe20000400000 */
[----:B------:R-:W-:Y:S01]  /*6e70*/  FMUL R8, R47, R12 ;  /* 0x0000000c2f087220 */ /* 0x000fe20000400000 */
[----:B------:R-:W-:Y:S01]  /*6e80*/  FFMA R2, R49, R51, R2 ;  /* 0x0000003331027223 */ /* 0x000fe20000000002 */
[C---:B------:R-:W-:Y:S01]  /*6e90*/  FMUL R9, R47.reuse, R13 ;  /* 0x0000000d2f097220 */ /* 0x040fe20000400000 */
[C---:B------:R-:W-:Y:S01]  /*6ea0*/  FMUL R12, R47.reuse, R21 ;  /* 0x000000152f0c7220 */ /* 0x040fe20000400000 */
[C---:B------:R-:W-:Y:S01]  /*6eb0*/  FMUL R21, R47.reuse, R30 ;  /* 0x0000001e2f157220 */ /* 0x040fe20000400000 */
[C---:B------:R-:W-:Y:S01]  /*6ec0*/  FMUL R13, R47.reuse, R22 ;  /* 0x000000162f0d7220 */ /* 0x040fe20000400000 */
[C---:B------:R-:W-:Y:S01]  /*6ed0*/  FMUL R22, R47.reuse, R31 ;  /* 0x0000001f2f167220 */ /* 0x040fe20000400000 */
        /* <DEDUP_REMOVED lines=8> */
[C---:B------:R-:W-:Y:S01]  /*6f60*/  FFMA R6, R49.reuse, R56, R6 ;  /* 0x0000003831067223 */ /* 0x040fe20000000006 */
[C---:B------:R-:W-:Y:S01]  /*6f70*/  FFMA R11, R49.reuse, R57, R11 ;  /* 0x00000039310b7223 */ /* 0x040fe2000000000b */
[C---:B------:R-:W-:Y:S01]  /*6f80*/  FFMA R8, R49.reuse, R58, R8 ;  /* 0x0000003a31087223 */ /* 0x040fe20000000008 */
[----:B------:R-:W-:Y:S01]  /*6f90*/  FFMA R9, R49, R59, R9 ;  /* 0x0000003b31097223 */ /* 0x000fe20000000009 */
[----:B------:R-:W-:Y:S01]  /*6fa0*/  F2FP.SATFINITE.E5M2.F32.PACK_AB_MERGE_C R52, R7, R3, RZ ;  /* 0x000000030734723e */ /* 0x000fe200048060ff */
[----:B------:R-:W-:Y:S01]  /*6fb0*/  FFMA R10, R49, R60, R10 ;  /* 0x0000003c310a7223 */ /* 0x000fe2000000000a */
[----:B------:R-:W-:Y:S01]  /*6fc0*/  F2FP.SATFINITE.E5M2.F32.PACK_AB_MERGE_C R53, R11, R6, RZ ;  /* 0x000000060b35723e */ /* 0x000fe200048060ff */
[----:B------:R-:W-:Y:S01]  /*6fd0*/  FFMA R15, R49, R61, R15 ;  /* 0x0000003d310f7223 */ /* 0x000fe2000000000f */
[C---:B------:R-:W-:Y:S01]  /*6fe0*/  FMUL R3, R47.reuse, R16 ;  /* 0x000000102f037220 */ /* 0x040fe20000400000 */
[C---:B------:R-:W-:Y:S01]  /*6ff0*/  FMUL R6, R47.reuse, R17 ;  /* 0x000000112f067220 */ /* 0x040fe20000400000 */
[----:B------:R-:W-:Y:S01]  /*7000*/  F2FP.F16.E5M2.UNPACK_B R51, R87.H1 ;  /* 0x00000057ff33723e */ /* 0x000fe200030004ff */
[----:B------:R-:W-:Y:S01]  /*7010*/  FMUL R11, R47, R20 ;  /* 0x000000142f0b7220 */ /* 0x000fe20000400000 */
[----:B------:R-:W-:Y:S01]  /*7020*/  F2FP.SATFINITE.E5M2.F32.PACK_AB_MERGE_C R54, R15, R10, RZ ;  /* 0x0000000a0f36723e */ /* 0x000fe200048060ff */
[C---:B------:R-:W-:Y:S01]  /*7030*/  FFMA R3, R49.reuse, R62, R3 ;  /* 0x0000003e31037223 */ /* 0x040fe20000000003 */
[----:B------:R-:W-:Y:S01]  /*7040*/  FFMA R6, R49, R63, R6 ;  /* 0x0000003f31067223 */ /* 0x000fe20000000006 */
[----:B------:R-:W-:Y:S01]  /*7050*/  FMUL R20, R47, R29 ;  /* 0x0000001d2f147220 */ /* 0x000fe20000400000 */
[----:B------:R-:W-:Y:S01]  /*7060*/  F2FP.SATFINITE.E5M2.F32.PACK_AB_MERGE_C R29, R5, R4, R53 ;  /* 0x00000004051d723e */ /* 0x000fe20004806035 */
[----:B------:R-:W-:Y:S01]  /*7070*/  FMUL R10, R47, R19 ;  /* 0x000000132f0a7220 */ /* 0x000fe20000400000 */
[----:B------:R-:W-:Y:S01]  /*7080*/  F2FP.SATFINITE.E5M2.F32.PACK_AB_MERGE_C R30, R9, R8, R54 ;  /* 0x00000008091e723e */ /* 0x000fe20004806036 */
        /* <DEDUP_REMOVED lines=10> */
[----:B------:R-:W-:Y:S01]  /*7130*/  FFMA R14, R49, R69, R14 ;  /* 0x00000045310e7223 */ /* 0x000fe2000000000e */
[----:B------:R-:W-:Y:S01]  /*7140*/  FMUL R18, R47, R27 ;  /* 0x0000001b2f127220 */ /* 0x000fe20000400000 */
[C---:B------:R-:W-:Y:S01]  /*7150*/  FFMA R15, R49.reuse, R70, R15 ;  /* 0x00000046310f7223 */ /* 0x040fe2000000000f */
[C---:B------:R-:W-:Y:S01]  /*7160*/  FFMA R16, R49.reuse, R71, R16 ;  /* 0x0000004731107223 */ /* 0x040fe20000000010 */
[C---:B------:R-:W-:Y:S01]  /*7170*/  FFMA R17, R49.reuse, R72, R17 ;  /* 0x0000004831117223 */ /* 0x040fe20000000011 */
[C---:B------:R-:W-:Y:S01]  /*7180*/  FFMA R18, R49.reuse, R73, R18 ;  /* 0x0000004931127223 */ /* 0x040fe20000000012 */
[----:B------:R-:W-:Y:S01]  /*7190*/  FFMA R19, R49, R74, R19 ;  /* 0x0000004a31137223 */ /* 0x000fe20000000013 */
[----:B------:R-:W-:Y:S01]  /*71a0*/  FMUL R23, R47, R32 ;  /* 0x000000202f177220 */ /* 0x000fe20000400000 */
[----:B------:R-:W-:Y:S01]  /*71b0*/  FFMA R20, R49, R75, R20 ;  /* 0x0000004b31147223 */ /* 0x000fe20000000014 */
[----:B------:R-:W-:Y:S01]  /*71c0*/  FMUL R24, R47, R33 ;  /* 0x000000212f187220 */ /* 0x000fe20000400000 */
[--C-:B------:R-:W-:Y:S02]  /*71d0*/  HADD2.F32 R50, -RZ, R51.reuse.H0_H0 ;  /* 0x20000033ff327230 */ /* 0x100fe40000004100 */
[----:B------:R-:W-:Y:S01]  /*71e0*/  FFMA R21, R49, R76, R21 ;  /* 0x0000004c31157223 */ /* 0x000fe20000000015 */
[----:B------:R-:W-:Y:S02]  /*71f0*/  HADD2.F32 R51, -RZ, R51.H1_H1 ;  /* 0x30000033ff337230 */ /* 0x000fe40000004100 */
[----:B------:R-:W-:Y:S01]  /*7200*/  FMUL R25, R47, R34 ;  /* 0x000000222f197220 */ /* 0x000fe20000400000 */
[----:B------:R-:W-:Y:S01]  /*7210*/  FFMA R22, R49, R77, R22 ;  /* 0x0000004d31167223 */ /* 0x000fe20000000016 */
[----:B------:R-:W-:Y:S01]  /*7220*/  FMUL R26, R47, R35 ;  /* 0x000000232f1a7220 */ /* 0x000fe20000400000 */
[----:B------:R-:W-:Y:S01]  /*7230*/  F2FP.SATFINITE.E5M2.F32.PACK_AB_MERGE_C R7, R10, R7, RZ ;  /* 0x000000070a07723e */ /* 0x000fe200048060ff */
[C---:B------:R-:W-:Y:S01]  /*7240*/  FFMA R23, R49.reuse, R78, R23 ;  /* 0x0000004e31177223 */ /* 0x040fe20000000017 */
[C---:B------:R-:W-:Y:S01]  /*7250*/  FFMA R24, R49.reuse, R79, R24 ;  /* 0x0000004f31187223 */ /* 0x040fe20000000018 */
[C---:B------:R-:W-:Y:S01]  /*7260*/  FFMA R25, R49.reuse, R50, R25 ;  /* 0x0000003231197223 */ /* 0x040fe20000000019 */
[----:B------:R-:W-:Y:S01]  /*7270*/  FFMA R26, R49, R51, R26 ;  /* 0x00000033311a7223 */ /* 0x000fe2000000001a */
[----:B------:R-:W-:Y:S02]  /*7280*/  F2FP.SATFINITE.E5M2.F32.PACK_AB_MERGE_C R28, R2, R0, R52 ;  /* 0x00000000021c723e */ /* 0x000fe40004806034 */
[----:B------:R-:W-:Y:S02]  /*7290*/  F2FP.SATFINITE.E5M2.F32.PACK_AB_MERGE_C R31, R6, R3, R7 ;  /* 0x00000003061f723e */ /* 0x000fe40004806007 */
[----:B------:R-:W-:Y:S02]  /*72a0*/  F2FP.SATFINITE.E5M2.F32.PACK_AB_MERGE_C R13, R14, R13, RZ ;  /* 0x0000000d0e0d723e */ /* 0x000fe400048060ff */
[----:B------:R-:W-:Y:S01]  /*72b0*/  F2FP.SATFINITE.E5M2.F32.PACK_AB_MERGE_C R17, R18, R17, RZ ;  /* 0x000000111211723e */ /* 0x000fe200048060ff */
[----:B------:R1:W-:Y:S01]  /*72c0*/  STS.128 [R100+UR49+0x5200], R28 ;  /* 0x0052001c64007988 */ /* 0x0003e20008000c31 */
[----:B------:R-:W-:Y:S02]  /*72d0*/  F2FP.SATFINITE.E5M2.F32.PACK_AB_MERGE_C R14, R22, R21, RZ ;  /* 0x00000015160e723e */ /* 0x000fe400048060ff */
[----:B------:R-:W-:Y:S02]  /*72e0*/  F2FP.SATFINITE.E5M2.F32.PACK_AB_MERGE_C R25, R26, R25, RZ ;  /* 0x000000191a19723e */ /* 0x000fe400048060ff */
[----:B------:R-:W-:Y:S02]  /*72f0*/  F2FP.SATFINITE.E5M2.F32.PACK_AB_MERGE_C R12, R12, R11, R13 ;  /* 0x0000000b0c0c723e */ /* 0x000fe4000480600d */
[----:B------:R-:W-:Y:S02]  /*7300*/  F2FP.SATFINITE.E5M2.F32.PACK_AB_MERGE_C R13, R16, R15, R17 ;  /* 0x0000000f100d723e */ /* 0x000fe40004806011 */
        /* <DEDUP_REMOVED lines=13> */
[----:B------:R-:W-:Y:S02]  /*73e0*/  UIADD3 UR8, UP0, UPT, UR52, 0x680, URZ ;  /* 0x0000068034087890 */ /* 0x000fe4000ff1e0ff */
[----:B------:R-:W-:Y:S02]  /*73f0*/  UIADD3 UR5, UPT, UPT, UR41, 0x40, URZ ;  /* 0x0000004029057890 */ /* 0x000fe4000fffe0ff */
[----:B------:R-:W-:Y:S02]  /*7400*/  UIADD3 UR4, UPT, UPT, UR49, 0x5200, URZ ;  /* 0x0000520031047890 */ /* 0x000fe4000fffe0ff */
[----:B------:R-:W-:Y:S01]  /*7410*/  UIADD3.X UR9, UPT, UPT, URZ, UR53, URZ, UP0, !UPT ;  /* 0x00000035ff097290 */ /* 0x000fe200087fe4ff */
[----:B------:R-:W-:Y:S01]  /*7420*/  UMOV UR6, UR42 ;  /* 0x0000002a00067c82 */ /* 0x000fe20008000000 */
[----:B------:R-:W-:Y:S07]  /*7430*/  UMOV UR7, UR36 ;  /* 0x0000002400077c82 */ /* 0x000fee0008000000 */
[----:B------:R2:W-:Y:S01]  /*7440*/  UTMASTG.3D [UR4], [UR8] ;  /* 0x00000004080073b5 */ /* 0x0005e20008010000 */
[----:B------:R0:W-:Y:S01]  /*7450*/  UTMACMDFLUSH ;  /* 0x00000000000079b7 */ /* 0x0001e20000000000 */
[----:B--2---:R-:W-:Y:S04]  /*7460*/  DEPBAR.LE SB0, 0x1 ;  /* 0x000080400000791a */ /* 0x004fe80000000000 */
.L_x_108:
[----:B------:R-:W-:Y:S05]  /*7470*/  BSYNC.RECONVERGENT B0 ;  /* 0x0000000000007941 */ /* 0x000fea0003800200 */
.L_x_107:
        /* <DEDUP_REMOVED lines=15> */
.L_x_112:
[----:B------:R-:W-:Y:S05]  /*7570*/  BSYNC B0 ;  /* 0x0000000000007941 */ /* 0x000fea0003800000 */
.L_x_111:
[----:B------:R-:W-:Y:S01]  /*7580*/  ISETP.NE.AND P0, PT, R116, RZ, PT ;  /* 0x000000ff7400720c */ /* 0x000fe20003f05270 */
[----:B------:R-:W-:Y:S11]  /*7590*/  VIADD R105, R105, 0x1 ;  /* 0x0000000169697836 */ /* 0x000ff60000000000 */
[----:B------:R-:W-:Y:S01]  /*75a0*/  @!UPT UIADD3 URZ, UPT, UPT, URZ, URZ, URZ ;  /* 0x000000fffffff290 */ /* 0x000fe2000fffe0ff */
[----:B------:R3:W4:Y:S04]  /*75b0*/  @P0 LDS.128 R84, [R2+0x210] ;  /* 0x0002100002540984 */ /* 0x0007280000000c00 */
[----:B------:R1:W1:Y:S01]  /*75c0*/  @P0 LDS.128 R80, [R3+UR49+0x200] ;  /* 0x0002003103500984 */ /* 0x0002620008000c00 */
        /* <DEDUP_REMOVED lines=14> */
.L_x_110:
[----:B------:R-:W-:Y:S05]  /*76b0*/  BSYNC B1 ;  /* 0x0000000000017941 */ /* 0x000fea0003800000 */
.L_x_109:
[----:B------:R-:W-:Y:S05]  /*76c0*/  VIADD R0, R48, 0x80 ;  /* 0x0000008030007836 */ /* 0x000fea0000000000 */
[----:B------:R-:W-:Y:S04]  /*76d0*/  SHF.R.U32.HI R0, RZ, 0x15, R0 ;  /* 0x00000015ff007819 */ /* 0x000fe80000011600 */
[----:B------:R-:W-:Y:S11]  /*76e0*/  LOP3.LUT P0, RZ, R0, 0x3, R101, 0x48, !PT ;  /* 0x0000000300ff7812 */ /* 0x000ff60007804865 */
[----:B------:R-:W-:Y:S02]  /*76f0*/  @!UPT UIADD3 URZ, UPT, UPT, URZ, URZ, URZ ;  /* 0x000000fffffff290 */ /* 0x000fe4000fffe0ff */
[----:B------:R-:W-:Y:S05]  /*7700*/  @!P0 BRA `(.L_x_114) ;  /* 0x0000000000408947 */ /* 0x000fea0003800000 */
[----:B------:R-:W2:Y:S01]  /*7710*/  LDCU.64 UR8, c[0x4][0x78] ;  /* 0x01000f00ff0877ac */ /* 0x000ea20008000a00 */
[----:B------:R-:W-:Y:S01]  /*7720*/  MOV R3, 0x0 ;  /* 0x0000000000037802 */ /* 0x000fe20000000f00 */
[----:B-1----:R-:W-:Y:S02]  /*7730*/  HFMA2 R12, -RZ, RZ, 0, 5.9604644775390625e-08 ;  /* 0x00000001ff0c7431 */ /* 0x002fe400000001ff */
[----:B------:R-:W-:Y:S02]  /*7740*/  IMAD.MOV.U32 R8, RZ, RZ, 0x192 ;  /* 0x00000192ff087424 */ /* 0x000fe400078e00ff */
[----:B------:R-:W-:Y:S01]  /*7750*/  IMAD.MOV.U32 R13, RZ, RZ, RZ ;  /* 0x000000ffff0d7224 */ /* 0x000fe200078e00ff */
[----:B------:R-:W1:Y:S01]  /*7760*/  LDCU.64 UR6, c[0x4][0x80] ;  /* 0x01001000ff0677ac */ /* 0x000e620008000a00 */
[----:B------:R-:W3:Y:S01]  /*7770*/  LDC.64 R2, c[0x4][R3] ;  /* 0x0100000003027b82 */ /* 0x000ee20000000a00 */
[----:B------:R-:W4:Y:S01]  /*7780*/  LDCU.64 UR4, c[0x4][0x18] ;  /* 0x01000300ff0477ac */ /* 0x000f220008000a00 */
[----:B--2---:R-:W-:Y:S01]  /*7790*/  MOV R5, UR9 ;  /* 0x0000000900057c02 */ /* 0x004fe20008000f00 */
[----:B------:R-:W-:Y:S01]  /*77a0*/  IMAD.U32 R4, RZ, RZ, UR8 ;  /* 0x00000008ff047e24 */ /* 0x000fe2000f8e00ff */
[----:B-1----:R-:W-:Y:S01]  /*77b0*/  MOV R7, UR7 ;  /* 0x0000000700077c02 */ /* 0x002fe20008000f00 */
[----:B------:R-:W-:Y:S01]  /*77c0*/  IMAD.U32 R6, RZ, RZ, UR6 ;  /* 0x00000006ff067e24 */ /* 0x000fe2000f8e00ff */
[----:B----4-:R-:W-:Y:S01]  /*77d0*/  MOV R11, UR5 ;  /* 0x00000005000b7c02 */ /* 0x010fe20008000f00 */
[----:B------:R-:W-:Y:S02]  /*77e0*/  IMAD.U32 R10, RZ, RZ, UR4 ;  /* 0x00000004ff0a7e24 */ /* 0x000fe4000f8e00ff */
[----:B------:R-:W-:Y:S07]  /*77f0*/  LEPC R20, `(.L_x_114) ;  /* 0x000000001014794e */ /* 0x000fee0000000000 */
[----:B---3--:R-:W-:Y:S05]  /*7800*/  CALL.ABS.NOINC R2 ;  /* 0x0000000002007343 */ /* 0x008fea0003c00000 */
.L_x_114:
        /* <DEDUP_REMOVED lines=148> */
[----:B------:R-:W-:Y:S02]  /*8150*/  UIADD3 UR8, UP0, UPT, UR52, 0x680, URZ ;  /* 0x0000068034087890 */ /* 0x000fe4000ff1e0ff */
[----:B------:R-:W-:Y:S02]  /*8160*/  UIADD3 UR5, UPT, UPT, UR41, 0x80, URZ ;  /* 0x0000008029057890 */ /* 0x000fe4000fffe0ff */
[----:B------:R-:W-:Y:S01]  /*8170*/  MOV R109, UR10 ;  /* 0x0000000a006d7c02 */ /* 0x000fe20008000f00 */
[----:B------:R-:W-:Y:S01]  /*8180*/  UIADD3.X UR9, UPT, UPT, URZ, UR53, URZ, UP0, !UPT ;  /* 0x00000035ff097290 */ /* 0x000fe200087fe4ff */
[----:B------:R-:W-:Y:S02]  /*8190*/  UMOV UR6, UR42 ;  /* 0x0000002a00067c82 */ /* 0x000fe40008000000 */
[----:B------:R-:W-:Y:S01]  /*81a0*/  R2UR UR4, R109 ;  /* 0x000000006d0472ca */ /* 0x000fe200000e0000 */
[----:B------:R-:W-:Y:S11]  /*81b0*/  UMOV UR7, UR36 ;  /* 0x0000002400077c82 */ /* 0x000ff60008000000 */
[----:B------:R-:W-:Y:S01]  /*81c0*/  @!UPT UIADD3 URZ, UPT, UPT, URZ, URZ, URZ ;  /* 0x000000fffffff290 */ /* 0x000fe2000fffe0ff */
[----:B------:R2:W-:Y:S01]  /*81d0*/  UTMASTG.3D [UR4], [UR8] ;  /* 0x00000004080073b5 */ /* 0x0005e20008010000 */
[----:B------:R0:W-:Y:S01]  /*81e0*/  UTMACMDFLUSH ;  /* 0x00000000000079b7 */ /* 0x0001e20000000000 */
[----:B--2---:R-:W-:Y:S04]  /*81f0*/  DEPBAR.LE SB0, 0x1 ;  /* 0x000080400000791a */ /* 0x004fe80000000000 */
.L_x_116:
[----:B------:R-:W-:Y:S05]  /*8200*/  BSYNC.RECONVERGENT B0 ;  /* 0x0000000000007941 */ /* 0x000fea0003800200 */
.L_x_115:
        /* <DEDUP_REMOVED lines=15> */
.L_x_120:
[----:B------:R-:W-:Y:S05]  /*8300*/  BSYNC B0 ;  /* 0x0000000000007941 */ /* 0x000fea0003800000 */
.L_x_119:
        /* <DEDUP_REMOVED lines=19> */
.L_x_118:
[----:B------:R-:W-:Y:S05]  /*8440*/  BSYNC B1 ;  /* 0x0000000000017941 */ /* 0x000fea0003800000 */
.L_x_117:
        /* <DEDUP_REMOVED lines=21> */
.L_x_122:
[----:B------:R-:W-:Y:S01]  /*85a0*/  ISETP.NE.AND P0, PT, R110, RZ, PT ;  /* 0x000000ff6e00720c */ /* 0x000fe20003f05270 */
[----:B------:R-:W-:Y:S05]  /*85b0*/  WARPSYNC.ALL ;  /* 0x0000000000007948 */ /* 0x000fea0003800000 */
[----:B------:R-:W-:Y:S01]  /*85c0*/  R2UR UR4, R48 ;  /* 0x00000000300472ca */ /* 0x000fe200000e0000 */
[----:B------:R-:W-:Y:S01]  /*85d0*/  BSSY.RECONVERGENT B0, `(.L_x_123) ;  /* 0x000009c000007945 */ /* 0x000fe20003800200 */
[-C--:B------:R-:W-:Y:S02]  /*85e0*/  F2FP.F16.E5M2.UNPACK_B R2, R80.reuse ;  /* 0x00000050ff02723e */ /* 0x080fe400020004ff */
[----:B------:R-:W-:Y:S02]  /*85f0*/  F2FP.F16.E5M2.UNPACK_B R80, R80.H1 ;  /* 0x00000050ff50723e */ /* 0x000fe400030004ff */
[-C--:B------:R-:W-:Y:S01]  /*8600*/  F2FP.F16.E5M2.UNPACK_B R51, R81.reuse ;  /* 0x00000051ff33723e */ /* 0x080fe200020004ff */
[--C-:B------:R-:W-:Y:S01]  /*8610*/  HADD2.F32 R0, -RZ, R2.reuse.H0_H0 ;  /* 0x20000002ff007230 */ /* 0x100fe20000004100 */
[----:B------:R-:W-:Y:S01]  /*8620*/  F2FP.F16.E5M2.UNPACK_B R81, R81.H1 ;  /* 0x00000051ff51723e */ /* 0x000fe200030004ff */
[----:B------:R-:W-:Y:S01]  /*8630*/  HADD2.F32 R2, -RZ, R2.H1_H1 ;  /* 0x30000002ff027230 */ /* 0x000fe20000004100 */
[-C--:B------:R-:W-:Y:S01]  /*8640*/  F2FP.F16.E5M2.UNPACK_B R55, R82.reuse ;  /* 0x00000052ff37723e */ /* 0x080fe200020004ff */
[--C-:B------:R-:W-:Y:S01]  /*8650*/  HADD2.F32 R3, -RZ, R80.reuse.H0_H0 ;  /* 0x20000050ff037230 */ /* 0x100fe20000004100 */
[----:B------:R-:W-:Y:S01]  /*8660*/  F2FP.F16.E5M2.UNPACK_B R82, R82.H1 ;  /* 0x00000052ff52723e */ /* 0x000fe200030004ff */
[----:B-1----:R-:W-:Y:S01]  /*8670*/  LDTM.16dp32bit_t0_t15.x32 R4, tmem[UR4+0xc0] ;  /* 0x0000c004000479ee */ /* 0x002fe20008a80000 */
[----:B------:R-:W1:Y:S01]  /*8680*/  LDTM.16dp32bit_t16_t31.x32 R4, tmem[UR4+0xe0] ;  /* 0x0000e004000479ee */ /* 0x000e620008aa0000 */
[----:B------:R-:W-:Y:S01]  /*8690*/  NOP ;  /* 0x0000000000007918 */ /* 0x000fe20000000000 */
[--C-:B------:R-:W-:Y:S01]  /*86a0*/  HADD2.F32 R50, -RZ, R51.reuse.H0_H0 ;  /* 0x20000033ff327230 */ /* 0x100fe20000004100 */
[----:B------:R-:W-:Y:S01]  /*86b0*/  R2UR UR5, R113 ;  /* 0x00000000710572ca */ /* 0x000fe200000e0000 */
[----:B------:R-:W-:Y:S01]  /*86c0*/  HADD2.F32 R51, -RZ, R51.H1_H1 ;  /* 0x30000033ff337230 */ /* 0x000fe20000004100 */
[----:B------:R-:W-:Y:S01]  /*86d0*/  F2FP.F16.E5M2.UNPACK_B R59, R83 ;  /* 0x00000053ff3b723e */ /* 0x000fe200020004ff */
[--C-:B------:R-:W-:Y:S01]  /*86e0*/  HADD2.F32 R54, -RZ, R55.reuse.H0_H0 ;  /* 0x20000037ff367230 */ /* 0x100fe20000004100 */
[----:B------:R-:W-:Y:S01]  /*86f0*/  F2FP.F16.E5M2.UNPACK_B R63, R84 ;  /* 0x00000054ff3f723e */ /* 0x000fe200020004ff */
[----:B------:R-:W-:Y:S01]  /*8700*/  HADD2.F32 R55, -RZ, R55.H1_H1 ;  /* 0x30000037ff377230 */ /* 0x000fe20000004100 */
[----:B------:R-:W-:Y:S01]  /*8710*/  F2FP.F16.E5M2.UNPACK_B R67, R85 ;  /* 0x00000055ff43723e */ /* 0x000fe200020004ff */
[--C-:B------:R-:W-:Y:S01]  /*8720*/  HADD2.F32 R58, -RZ, R59.reuse.H0_H0 ;  /* 0x2000003bff3a7230 */ /* 0x100fe20000004100 */
[----:B------:R-:W-:Y:S01]  /*8730*/  F2FP.F16.E5M2.UNPACK_B R71, R86 ;  /* 0x00000056ff47723e */ /* 0x000fe200020004ff */
[----:B------:R-:W-:Y:S01]  /*8740*/  HADD2.F32 R59, -RZ, R59.H1_H1 ;  /* 0x3000003bff3b7230 */ /* 0x000fe20000004100 */
[----:B------:R-:W-:Y:S01]  /*8750*/  F2FP.F16.E5M2.UNPACK_B R74, R87 ;  /* 0x00000057ff4a723e */ /* 0x000fe200020004ff */
[--C-:B------:R-:W-:Y:S01]  /*8760*/  HADD2.F32 R62, -RZ, R63.reuse.H0_H0 ;  /* 0x2000003fff3e7230 */ /* 0x100fe20000004100 */
[----:B------:R-:W-:Y:S01]  /*8770*/  F2FP.F16.E5M2.UNPACK_B R83, R83.H1 ;  /* 0x00000053ff53723e */ /* 0x000fe200030004ff */
[----:B------:R-:W-:Y:S01]  /*8780*/  UIADD3 UR5, UPT, UPT, UR5, 0xe0, URZ ;  /* 0x000000e005057890 */ /* 0x000fe2000fffe0ff */
[----:B------:R-:W-:Y:S01]  /*8790*/  HADD2.F32 R63, -RZ, R63.H1_H1 ;  /* 0x3000003fff3f7230 */ /* 0x000fe20000004100 */
[----:B------:R-:W-:Y:S01]  /*87a0*/  F2FP.F16.E5M2.UNPACK_B R84, R84.H1 ;  /* 0x00000054ff54723e */ /* 0x000fe200030004ff */
[--C-:B------:R-:W-:Y:S01]  /*87b0*/  HADD2.F32 R66, -RZ, R67.reuse.H0_H0 ;  /* 0x20000043ff427230 */ /* 0x100fe20000004100 */
[----:B------:R-:W-:Y:S01]  /*87c0*/  UPRMT UR5, UR37, 0x654, UR5 ;  /* 0x0000065425057896 */ /* 0x000fe20008000005 */
[----:B------:R-:W-:Y:S01]  /*87d0*/  HADD2.F32 R67, -RZ, R67.H1_H1 ;  /* 0x30000043ff437230 */ /* 0x000fe20000004100 */
[----:B------:R-:W-:Y:S01]  /*87e0*/  F2FP.F16.E5M2.UNPACK_B R85, R85.H1 ;  /* 0x00000055ff55723e */ /* 0x000fe200030004ff */
[--C-:B------:R-:W-:Y:S02]  /*87f0*/  HADD2.F32 R70, -RZ, R71.reuse.H0_H0 ;  /* 0x20000047ff467230 */ /* 0x100fe40000004100 */
[C---:B-1----:R-:W-:Y:S01]  /*8800*/  FMUL R4, R47.reuse, R4 ;  /* 0x000000042f047220 */ /* 0x042fe20000400000 */
[C---:B------:R-:W-:Y:S01]  /*8810*/  FMUL R5, R47.reuse, R5 ;  /* 0x000000052f057220 */ /* 0x040fe20000400000 */
[C---:B------:R-:W-:Y:S01]  /*8820*/  FMUL R8, R47.reuse, R8 ;  /* 0x000000082f087220 */ /* 0x040fe20000400000 */
[----:B------:R-:W-:Y:S01]  /*8830*/  FMUL R9, R47, R9 ;  /* 0x000000092f097220 */ /* 0x000fe20000400000 */
[C---:B------:R-:W-:Y:S01]  /*8840*/  FFMA R4, R49.reuse, R0, R4 ;  /* 0x0000000031047223 */ /* 0x040fe20000000004 */
[----:B------:R-:W-:Y:S01]  /*8850*/  SYNCS.ARRIVE.TRANS64.RED.A1T0 RZ, [UR5], RZ ;  /* 0x000000ffffff79a7 */ /* 0x000fe20008100405 */
        /* <DEDUP_REMOVED lines=8> */
[----:B------:R-:W-:Y:S02]  /*88e0*/  HADD2.F32 R71, -RZ, R71.H1_H1 ;  /* 0x30000047ff477230 */ /* 0x000fe40000004100 */
[C---:B------:R-:W-:Y:S01]  /*88f0*/  FMUL R25, R47.reuse, R30 ;  /* 0x0000001e2f197220 */ /* 0x040fe20000400000 */
[C---:B------:R-:W-:Y:S01]  /*8900*/  FMUL R30, R47.reuse, R35 ;  /* 0x000000232f1e7220 */ /* 0x040fe20000400000 */
[----:B------:R-:W-:Y:S02]  /*8910*/  HADD2.F32 R48, -RZ, R80.H1_H1 ;  /* 0x30000050ff307230 */ /* 0x000fe40000004100 */
[C---:B------:R-:W-:Y:S01]  /*8920*/  FMUL R6, R47.reuse, R6 ;  /* 0x000000062f067220 */ /* 0x040fe20000400000 */
[C---:B------:R-:W-:Y:S01]  /*8930*/  FMUL R7, R47.reuse, R7 ;  /* 0x000000072f077220 */ /* 0x040fe20000400000 */
[--C-:B------:R-:W-:Y:S02]  /*8940*/  HADD2.F32 R52, -RZ, R81.reuse.H0_H0 ;  /* 0x20000051ff347230 */ /* 0x100fe40000004100 */
[----:B------:R-:W-:Y:S01]  /*8950*/  FMUL R10, R47, R10 ;  /* 0x0000000a2f0a7220 */ /* 0x000fe20000400000 */
[C---:B------:R-:W-:Y:S01]  /*8960*/  FFMA R6, R49.reuse, R3, R6 ;  /* 0x0000000331067223 */ /* 0x040fe20000000006 */
[----:B------:R-:W-:Y:S02]  /*8970*/  HADD2.F32 R53, -RZ, R81.H1_H1 ;  /* 0x30000051ff357230 */ /* 0x000fe40000004100 */
[C---:B------:R-:W-:Y:S01]  /*8980*/  FFMA R7, R49.reuse, R48, R7 ;  /* 0x0000003031077223 */ /* 0x040fe20000000007 */
[C---:B------:R-:W-:Y:S01]  /*8990*/  FFMA R8, R49.reuse, R50, R8 ;  /* 0x0000003231087223 */ /* 0x040fe20000000008 */
[C---:B------:R-:W-:Y:S01]  /*89a0*/  FFMA R9, R49.reuse, R51, R9 ;  /* 0x0000003331097223 */ /* 0x040fe20000000009 */
[----:B------:R-:W-:Y:S01]  /*89b0*/  FFMA R10, R49, R52, R10 ;  /* 0x00000034310a7223 */ /* 0x000fe2000000000a */
[--C-:B------:R-:W-:Y:S01]  /*89c0*/  HADD2.F32 R48, -RZ, R74.reuse.H0_H0 ;  /* 0x2000004aff307230 */ /* 0x100fe20000004100 */
[----:B------:R-:W-:Y:S01]  /*89d0*/  F2FP.SATFINITE.E5M2.F32.PACK_AB_MERGE_C R77, R7, R6, RZ ;  /* 0x00000006074d723e */ /* 0x000fe200048060ff */
[C---:B------:R-:W-:Y:S01]  /*89e0*/  FMUL R7, R47.reuse, R24 ;  /* 0x000000182f077220 */ /* 0x040fe20000400000 */
[C---:B------:R-:W-:Y:S01]  /*89f0*/  FMUL R24, R47.reuse, R29 ;  /* 0x0000001d2f187220 */ /* 0x040fe20000400000 */
[C---:B------:R-:W-:Y:S01]  /*8a00*/  FMUL R29, R47.reuse, R34 ;  /* 0x000000222f1d7220 */ /* 0x040fe20000400000 */
[----:B------:R-:W-:Y:S02]  /*8a10*/  HADD2.F32 R74, -RZ, R74.H1_H1 ;  /* 0x3000004aff4a7230 */ /* 0x000fe40000004100 */
[C---:B------:R-:W-:Y:S01]  /*8a20*/  FMUL R11, R47.reuse, R11 ;  /* 0x0000000b2f0b7220 */ /* 0x040fe20000400000 */
[--C-:B------:R-:W-:Y:S02]  /*8a30*/  HADD2.F32 R56, -RZ, R82.reuse.H0_H0 ;  /* 0x20000052ff387230 */ /* 0x100fe40000004100 */
[----:B------:R-:W-:Y:S01]  /*8a40*/  FMUL R14, R47, R14 ;  /* 0x0000000e2f0e7220 */ /* 0x000fe20000400000 */
[----:B------:R-:W-:Y:S02]  /*8a50*/  HADD2.F32 R57, -RZ, R82.H1_H1 ;  /* 0x30000052ff397230 */ /* 0x000fe40000004100 */
[C---:B------:R-:W-:Y:S01]  /*8a60*/  FFMA R11, R49.reuse, R53, R11 ;  /* 0x00000035310b7223 */ /* 0x040fe2000000000b */
[----:B------:R-:W-:Y:S01]  /*8a70*/  F2FP.F16.E5M2.UNPACK_B R86, R86.H1 ;  /* 0x00000056ff56723e */ /* 0x000fe200030004ff */
[C---:B------:R-:W-:Y:S01]  /*8a80*/  FFMA R12, R49.reuse, R54, R12 ;  /* 0x00000036310c7223 */ /* 0x040fe2000000000c */
[C---:B------:R-:W-:Y:S01]  /*8a90*/  FFMA R13, R49.reuse, R55, R13 ;  /* 0x00000037310d7223 */ /* 0x040fe2000000000d */
[----:B------:R-:W-:Y:S01]  /*8aa0*/  F2FP.F16.E5M2.UNPACK_B R87, R87.H1 ;  /* 0x00000057ff57723e */ /* 0x000fe200030004ff */
[----:B------:R-:W-:Y:S01]  /*8ab0*/  FFMA R14, R49, R56, R14 ;  /* 0x00000038310e7223 */ /* 0x000fe2000000000e */
[----:B------:R-:W-:Y:S01]  /*8ac0*/  F2FP.SATFINITE.E5M2.F32.PACK_AB_MERGE_C R10, R11, R10, RZ ;  /* 0x0000000a0b0a723e */ /* 0x000fe200048060ff */
[C---:B------:R-:W-:Y:S01]  /*8ad0*/  FMUL R15, R47.reuse, R15 ;  /* 0x0000000f2f0f7220 */ /* 0x040fe20000400000 */
[--C-:B------:R-:W-:Y:S02]  /*8ae0*/  HADD2.F32 R60, -RZ, R83.reuse.H0_H0 ;  /* 0x20000053ff3c7230 */ /* 0x100fe40000004100 */
[----:B------:R-:W-:Y:S01]  /*8af0*/  FMUL R18, R47, R18 ;  /* 0x000000122f127220 */ /* 0x000fe20000400000 */
[----:B------:R-:W-:Y:S02]  /*8b00*/  HADD2.F32 R61, -RZ, R83.H1_H1 ;  /* 0x30000053ff3d7230 */ /* 0x000fe40000004100 */
[----:B------:R-:W-:Y:S01]  /*8b10*/  FFMA R15, R49, R57, R15 ;  /* 0x00000039310f7223 */ /* 0x000fe2000000000f */
[----:B------:R-:W-:Y:S01]  /*8b20*/  IADD3 R45, PT, PT, R45, 0x1, RZ ;  /* 0x000000012d2d7810 */ /* 0x000fe20007ffe0ff */
[C---:B------:R-:W-:Y:S01]  /*8b30*/  FFMA R16, R49.reuse, R58, R16 ;  /* 0x0000003a31107223 */ /* 0x040fe20000000010 */
        /* <DEDUP_REMOVED lines=8> */
[C---:B------:R-:W-:Y:S01]  /*8bc0*/  FFMA R0, R49.reuse, R62, R0 ;  /* 0x0000003e31007223 */ /* 0x040fe20000000000 */
[C---:B------:R-:W-:Y:S01]  /*8bd0*/  FFMA R2, R49.reuse, R63, R2 ;  /* 0x0000003f31027223 */ /* 0x040fe20000000002 */
[--C-:B------:R-:W-:Y:S02]  /*8be0*/  HADD2.F32 R68, -RZ, R85.reuse.H0_H0 ;  /* 0x20000055ff447230 */ /* 0x100fe40000004100 */
[----:B------:R-:W-:Y:S01]  /*8bf0*/  FFMA R3, R49, R64, R3 ;  /* 0x0000004031037223 */ /* 0x000fe20000000003 */
[----:B------:R-:W-:Y:S02]  /*8c00*/  HADD2.F32 R69, -RZ, R85.H1_H1 ;  /* 0x30000055ff457230 */ /* 0x000fe40000004100 */
[C---:B------:R-:W-:Y:S01]  /*8c10*/  FMUL R21, R47.reuse, R26 ;  /* 0x0000001a2f157220 */ /* 0x040fe20000400000 */
[----:B------:R-:W-:Y:S01]  /*8c20*/  FMUL R22, R47, R27 ;  /* 0x0000001b2f167220 */ /* 0x000fe20000400000 */
[C---:B------:R-:W-:Y:S01]  /*8c30*/  FFMA R6, R49.reuse, R65, R6 ;  /* 0x0000004131067223 */ /* 0x040fe20000000006 */
[----:B------:R-:W-:Y:S01]  /*8c40*/  FFMA R7, R49, R66, R7 ;  /* 0x0000004231077223 */ /* 0x000fe20000000007 */
[----:B------:R-:W-:Y:S01]  /*8c50*/  FMUL R23, R47, R28 ;  /* 0x0000001c2f177220 */ /* 0x000fe20000400000 */
[C---:B------:R-:W-:Y:S01]  /*8c60*/  FFMA R20, R49.reuse, R67, R20 ;  /* 0x0000004331147223 */ /* 0x040fe20000000014 */
[--C-:B------:R-:W-:Y:S02]  /*8c70*/  HADD2.F32 R72, -RZ, R86.reuse.H0_H0 ;  /* 0x20000056ff487230 */ /* 0x100fe40000004100 */
[C---:B------:R-:W-:Y:S01]  /*8c80*/  FFMA R21, R49.reuse, R68, R21 ;  /* 0x0000004431157223 */ /* 0x040fe20000000015 */
[----:B------:R-:W-:Y:S02]  /*8c90*/  HADD2.F32 R73, -RZ, R86.H1_H1 ;  /* 0x30000056ff497230 */ /* 0x000fe40000004100 */
[----:B------:R-:W-:Y:S01]  /*8ca0*/  FFMA R22, R49, R69, R22 ;  /* 0x0000004531167223 */ /* 0x000fe20000000016 */
[C---:B------:R-:W-:Y:S01]  /*8cb0*/  FMUL R26, R47.reuse, R31 ;  /* 0x0000001f2f1a7220 */ /* 0x040fe20000400000 */
[----:B------:R-:W-:Y:S01]  /*8cc0*/  FMUL R27, R47, R32 ;  /* 0x000000202f1b7220 */ /* 0x000fe20000400000 */
[----:B------:R-:W-:Y:S01]  /*8cd0*/  FFMA R23, R49, R70, R23 ;  /* 0x0000004631177223 */ /* 0x000fe20000000017 */
[----:B------:R-:W-:Y:S01]  /*8ce0*/  FMUL R28, R47, R33 ;  /* 0x000000212f1c7220 */ /* 0x000fe20000400000 */
[C---:B------:R-:W-:Y:S01]  /*8cf0*/  FFMA R24, R49.reuse, R71, R24 ;  /* 0x0000004731187223 */ /* 0x040fe20000000018 */
[--C-:B------:R-:W-:Y:S02]  /*8d00*/  HADD2.F32 R75, -RZ, R87.reuse.H0_H0 ;  /* 0x20000057ff4b7230 */ /* 0x100fe40000004100 */
[C---:B------:R-:W-:Y:S01]  /*8d10*/  FFMA R25, R49.reuse, R72, R25 ;  /* 0x0000004831197223 */ /* 0x040fe20000000019 */
[----:B------:R-:W-:Y:S02]  /*8d20*/  HADD2.F32 R76, -RZ, R87.H1_H1 ;  /* 0x30000057ff4c7230 */ /* 0x000fe40000004100 */
[----:B------:R-:W-:Y:S01]  /*8d30*/  FFMA R26, R49, R73, R26 ;  /* 0x00000049311a7223 */ /* 0x000fe2000000001a */
[----:B------:R-:W-:Y:S01]  /*8d40*/  F2FP.SATFINITE.E5M2.F32.PACK_AB_MERGE_C R14, R15, R14, RZ ;  /* 0x0000000e0f0e723e */ /* 0x000fe200048060ff */
[----:B------:R-:W-:Y:S01]  /*8d50*/  FFMA R27, R49, R48, R27 ;  /* 0x00000030311b7223 */ /* 0x000fe2000000001b */
[----:B------:R-:W-:Y:S01]  /*8d60*/  F2FP.SATFINITE.E5M2.F32.PACK_AB_MERGE_C R18, R19, R18, RZ ;  /* 0x000000121312723e */ /* 0x000fe200048060ff */
[C---:B------:R-:W-:Y:S01]  /*8d70*/  FFMA R28, R49.reuse, R74, R28 ;  /* 0x0000004a311c7223 */ /* 0x040fe2000000001c */
[C---:B------:R-:W-:Y:S01]  /*8d80*/  FFMA R29, R49.reuse, R75, R29 ;  /* 0x0000004b311d7223 */ /* 0x040fe2000000001d */
[----:B------:R-:W-:Y:S01]  /*8d90*/  FFMA R30, R49, R76, R30 ;  /* 0x0000004c311e7223 */ /* 0x000fe2000000001e */
[----:B------:R-:W-:Y:S02]  /*8da0*/  F2FP.SATFINITE.E5M2.F32.PACK_AB_MERGE_C R32, R5, R4, R77 ;  /* 0x000000040520723e */ /* 0x000fe4000480604d */
[----:B------:R-:W-:Y:S02]  /*8db0*/  F2FP.SATFINITE.E5M2.F32.PACK_AB_MERGE_C R33, R9, R8, R10 ;  /* 0x000000080921723e */ /* 0x000fe4000480600a */
        /* <DEDUP_REMOVED lines=10> */
[----:B------:R-:W-:Y:S05]  /*8e60*/  F2FP.SATFINITE.E5M2.F32.PACK_AB_MERGE_C R7, R28, R27, R29 ;  /* 0x0000001b1c07723e */ /* 0x000fea000480601d */
        /* <DEDUP_REMOVED lines=18> */
.L_x_124:
[----:B------:R-:W-:Y:S05]  /*8f90*/  BSYNC.RECONVERGENT B0 ;  /* 0x0000000000007941 */ /* 0x000fea0003800200 */
.L_x_123:
[----:B------:R-:W-:Y:S01]  /*8fa0*/  BAR.SYNC.DEFER_BLOCKING 0x1, 0x80 ;  /* 0x0042000000007b1d */ /* 0x000fe20000010000 */
[----:B------:R-:W-:Y:S01]  /*8fb0*/  ISETP.NE.AND P2, PT, R111, RZ, PT ;  /* 0x000000ff6f00720c */ /* 0x000fe20003f45270 */
[----:B------:R-:W-:Y:S01]  /*8fc0*/  IMAD.IADD R14, R43, 0x1, R94 ;  /* 0x000000012b0e7824 */ /* 0x000fe200078e025e */
[----:B------:R-:W-:Y:S01]  /*8fd0*/  ISETP.NE.AND P0, PT, R112, 0x2, PT ;  /* 0x000000027000780c */ /* 0x000fe20003f05270 */
[----:B------:R-:W-:Y:S01]  /*8fe0*/  IMAD.IADD R15, R44, 0x1, R95 ;  /* 0x000000012c0f7824 */ /* 0x000fe200078e025f */
[----:B------:R-:W-:Y:S02]  /*8ff0*/  ISETP.NE.AND P1, PT, R45, 0x4, PT ;  /* 0x000000042d00780c */ /* 0x000fe40003f25270 */
[----:B------:R-:W-:Y:S02]  /*9000*/  SEL R2, RZ, 0x1, P0 ;  /* 0x00000001ff027807 */ /* 0x000fe40000000000 */
[----:B------:R-:W-:Y:S02]  /*9010*/  SEL R0, RZ, 0x1, P1 ;  /* 0x00000001ff007807 */ /* 0x000fe40000800000 */
[----:B------:R-:W-:Y:S02]  /*9020*/  LOP3.LUT R106, R106, R2, RZ, 0x3c, !PT ;  /* 0x000000026a6a7212 */ /* 0x000fe400078e3cff */
[----:B------:R-:W-:Y:S02]  /*9030*/  LOP3.LUT R107, R107, R0, RZ, 0x3c, !PT ;  /* 0x000000006b6b7212 */ /* 0x000fe400078e3cff */
[----:B------:R-:W-:Y:S02]  /*9040*/  @P2 R2UR UR36, R103 ;  /* 0x00000000672422ca */ /* 0x000fe400000e0000 */
[----:B------:R-:W-:Y:S02]  /*9050*/  SEL R112, R112, RZ, P0 ;  /* 0x000000ff70707207 */ /* 0x000fe40000000000 */
[----:B------:R-:W-:Y:S01]  /*9060*/  SEL R45, R45, RZ, P1 ;  /* 0x000000ff2d2d7207 */ /* 0x000fe20000800000 */
[----:B------:R-:W-:Y:S10]  /*9070*/  @P2 BRA `(.L_x_125) ;  /* 0xffffffbc00382947 */ /* 0x000ff4000383ffff */
[----:B------:R-:W-:Y:S05]  /*9080*/  EXIT ;  /* 0x000000000000794d */ /* 0x000fea0003800000 */
.L_x_19:
[----:B--2---:R2:W1:Y:S02]  /*9090*/  SYNCS.PHASECHK.TRANS64.TRYWAIT P0, [R2+URZ+0x110], R3 ;  /* 0x00011003020075a7 */ /* 0x00446400080011ff */
[----:B-1----:R-:W-:Y:S05]  /*90a0*/  @!P0 NANOSLEEP.SYNCS 0x989680 ;  /* 0x009896800000895d */ /* 0x002fea0003900000 */
[----:B------:R-:W1:Y:S02]  /*90b0*/  @!P0 SYNCS.PHASECHK.TRANS64 P0, [R2+URZ+0x110], R3 ;  /* 0x00011003020085a7 */ /* 0x000e6400080010ff */
[----:B-1----:R-:W-:Y:S05]  /*90c0*/  @!P0 BRA `(.L_x_19) ;  /* 0xfffffffc00f08947 */ /* 0x002fea000383ffff */
[----:B------:R-:W-:Y:S05]  /*90d0*/  BRA `(.L_x_126) ;  /* 0xffffff8400487947 */ /* 0x000fea000383ffff */
.L_x_22:
[----:B-1----:R-:W-:-:S07]  /*90e0*/  MOV R2, UR33 ;  /* 0x0000002100027c02 */ /* 0x002fce0008000f00 */
.L_x_127:
[----:B-1----:R1:W2:Y:S02]  /*90f0*/  SYNCS.PHASECHK.TRANS64.TRYWAIT P0, [R2+URZ+0x28], R4 ;  /* 0x00002804020075a7 */ /* 0x0022a400080011ff */
[----:B--2---:R-:W-:Y:S05]  /*9100*/  @!P0 NANOSLEEP.SYNCS 0x989680 ;  /* 0x009896800000895d */ /* 0x004fea0003900000 */
[----:B------:R-:W2:Y:S02]  /*9110*/  @!P0 SYNCS.PHASECHK.TRANS64 P0, [R2+URZ+0x28], R4 ;  /* 0x00002804020085a7 */ /* 0x000ea400080010ff */
[----:B--2---:R-:W-:Y:S05]  /*9120*/  @!P0 BRA `(.L_x_127) ;  /* 0xfffffffc00f08947 */ /* 0x004fea000383ffff */
[----:B------:R-:W-:Y:S05]  /*9130*/  BRA `(.L_x_21) ;  /* 0xffffff8400987947 */ /* 0x000fea000383ffff */
.L_x_28:
[----:B-1----:R-:W-:-:S07]  /*9140*/  MOV R2, UR17 ;  /* 0x0000001100027c02 */ /* 0x002fce0008000f00 */
.L_x_128:
[----:B-1----:R1:W2:Y:S02]  /*9150*/  SYNCS.PHASECHK.TRANS64.TRYWAIT P0, [R2+URZ+0x28], R4 ;  /* 0x00002804020075a7 */ /* 0x0022a400080011ff */
[----:B--2---:R-:W-:Y:S05]  /*9160*/  @!P0 NANOSLEEP.SYNCS 0x989680 ;  /* 0x009896800000895d */ /* 0x004fea0003900000 */
[----:B------:R-:W2:Y:S02]  /*9170*/  @!P0 SYNCS.PHASECHK.TRANS64 P0, [R2+URZ+0x28], R4 ;  /* 0x00002804020085a7 */ /* 0x000ea400080010ff */
[----:B--2---:R-:W-:Y:S05]  /*9180*/  @!P0 BRA `(.L_x_128) ;  /* 0xfffffffc00f08947 */ /* 0x004fea000383ffff */
[----:B------:R-:W-:Y:S05]  /*9190*/  BRA `(.L_x_27) ;  /* 0xffffff8800407947 */ /* 0x000fea000383ffff */
.L_x_32:
[----:B-1----:R1:W2:Y:S02]  /*91a0*/  SYNCS.PHASECHK.TRANS64.TRYWAIT P0, [R2+URZ+0xa0], R3 ;  /* 0x0000a003020075a7 */ /* 0x0022a400080011ff */
[----:B--2---:R-:W-:Y:S05]  /*91b0*/  @!P0 NANOSLEEP.SYNCS 0x989680 ;  /* 0x009896800000895d */ /* 0x004fea0003900000 */
[----:B------:R-:W2:Y:S02]  /*91c0*/  @!P0 SYNCS.PHASECHK.TRANS64 P0, [R2+URZ+0xa0], R3 ;  /* 0x0000a003020085a7 */ /* 0x000ea400080010ff */
[----:B--2---:R-:W-:Y:S05]  /*91d0*/  @!P0 BRA `(.L_x_32) ;  /* 0xfffffffc00f08947 */ /* 0x004fea000383ffff */
[----:B------:R-:W-:Y:S05]  /*91e0*/  BRA `(.L_x_129) ;  /* 0xffffff8800d07947 */ /* 0x000fea000383ffff */
.L_x_36:
[----:B----4-:R-:W-:-:S07]  /*91f0*/  MOV R0, UR5 ;  /* 0x0000000500007c02 */ /* 0x010fce0008000f00 */
.L_x_130:
[----:B-1----:R1:W2:Y:S02]  /*9200*/  SYNCS.PHASECHK.TRANS64.TRYWAIT P0, [R0+URZ], R2 ;  /* 0x00000002000075a7 */ /* 0x0022a400080011ff */
[----:B--2---:R-:W-:Y:S05]  /*9210*/  @!P0 NANOSLEEP.SYNCS 0x989680 ;  /* 0x009896800000895d */ /* 0x004fea0003900000 */
[----:B------:R-:W2:Y:S02]  /*9220*/  @!P0 SYNCS.PHASECHK.TRANS64 P0, [R0+URZ], R2 ;  /* 0x00000002000085a7 */ /* 0x000ea400080010ff */
[----:B--2---:R-:W-:Y:S05]  /*9230*/  @!P0 BRA `(.L_x_130) ;  /* 0xfffffffc00f08947 */ /* 0x004fea000383ffff */
[----:B------:R-:W-:Y:S05]  /*9240*/  BRA `(.L_x_131) ;  /* 0xffffff9000407947 */ /* 0x000fea000383ffff */
.L_x_37:
[----:B----4-:R-:W-:-:S07]  /*9250*/  MOV R0, UR5 ;  /* 0x0000000500007c02 */ /* 0x010fce0008000f00 */
.L_x_132:
[----:B-1----:R1:W2:Y:S02]  /*9260*/  SYNCS.PHASECHK.TRANS64.TRYWAIT P0, [R0+URZ], R3 ;  /* 0x00000003000075a7 */ /* 0x0022a400080011ff */
[----:B--2---:R-:W-:Y:S05]  /*9270*/  @!P0 NANOSLEEP.SYNCS 0x989680 ;  /* 0x009896800000895d */ /* 0x004fea0003900000 */
[----:B------:R-:W2:Y:S02]  /*9280*/  @!P0 SYNCS.PHASECHK.TRANS64 P0, [R0+URZ], R3 ;  /* 0x00000003000085a7 */ /* 0x000ea400080010ff */
[----:B--2---:R-:W-:Y:S05]  /*9290*/  @!P0 BRA `(.L_x_132) ;  /* 0xfffffffc00f08947 */ /* 0x004fea000383ffff */
[----:B------:R-:W-:Y:S05]  /*92a0*/  BRA `(.L_x_133) ;  /* 0xffffff90004c7947 */ /* 0x000fea000383ffff */
.L_x_38:
[----:B----4-:R-:W-:-:S07]  /*92b0*/  MOV R0, UR5 ;  /* 0x0000000500007c02 */ /* 0x010fce0008000f00 */
.L_x_134:
[----:B-1----:R1:W2:Y:S02]  /*92c0*/  SYNCS.PHASECHK.TRANS64.TRYWAIT P0, [R0+URZ], R3 ;  /* 0x00000003000075a7 */ /* 0x0022a400080011ff */
[----:B--2---:R-:W-:Y:S05]  /*92d0*/  @!P0 NANOSLEEP.SYNCS 0x989680 ;  /* 0x009896800000895d */ /* 0x004fea0003900000 */
[----:B------:R-:W2:Y:S02]  /*92e0*/  @!P0 SYNCS.PHASECHK.TRANS64 P0, [R0+URZ], R3 ;  /* 0x00000003000085a7 */ /* 0x000ea400080010ff */
[----:B--2---:R-:W-:Y:S05]  /*92f0*/  @!P0 BRA `(.L_x_134) ;  /* 0xfffffffc00f08947 */ /* 0x004fea000383ffff */
[----:B------:R-:W-:Y:S05]  /*9300*/  BRA `(.L_x_135) ;  /* 0xffffff9000587947 */ /* 0x000fea000383ffff */
.L_x_39:
[----:B----4-:R-:W-:-:S07]  /*9310*/  MOV R0, UR5 ;  /* 0x0000000500007c02 */ /* 0x010fce0008000f00 */
.L_x_136:
[----:B-1----:R1:W2:Y:S02]  /*9320*/  SYNCS.PHASECHK.TRANS64.TRYWAIT P0, [R0+URZ], R3 ;  /* 0x00000003000075a7 */ /* 0x0022a400080011ff */
[----:B--2---:R-:W-:Y:S05]  /*9330*/  @!P0 NANOSLEEP.SYNCS 0x989680 ;  /* 0x009896800000895d */ /* 0x004fea0003900000 */
[----:B------:R-:W2:Y:S02]  /*9340*/  @!P0 SYNCS.PHASECHK.TRANS64 P0, [R0+URZ], R3 ;  /* 0x00000003000085a7 */ /* 0x000ea400080010ff */
[----:B--2---:R-:W-:Y:S05]  /*9350*/  @!P0 BRA `(.L_x_136) ;  /* 0xfffffffc00f08947 */ /* 0x004fea000383ffff */
[----:B------:R-:W-:Y:S05]  /*9360*/  BRA `(.L_x_137) ;  /* 0xffffff9000647947 */ /* 0x000fea000383ffff */
.L_x_42:
[----:B-1----:R1:W2:Y:S02]  /*9370*/  SYNCS.PHASECHK.TRANS64.TRYWAIT P0, [R0+URZ+0x100], R4 ;  /* 0x00010004000075a7 */ /* 0x0022a400080011ff */
[----:B--2---:R-:W-:Y:S05]  /*9380*/  @!P0 NANOSLEEP.SYNCS 0x989680 ;  /* 0x009896800000895d */ /* 0x004fea0003900000 */
[----:B------:R-:W2:Y:S02]  /*9390*/  @!P0 SYNCS.PHASECHK.TRANS64 P0, [R0+URZ+0x100], R4 ;  /* 0x00010004000085a7 */ /* 0x000ea400080010ff */
[----:B--2---:R-:W-:Y:S05]  /*93a0*/  @!P0 BRA `(.L_x_42) ;  /* 0xfffffffc00f08947 */ /* 0x004fea000383ffff */
[----:B------:R-:W-:Y:S05]  /*93b0*/  BRA `(.L_x_138) ;  /* 0xffffff9000c07947 */ /* 0x000fea000383ffff */
.L_x_43:
[----:B------:R-:W-:-:S07]  /*93c0*/  MOV R0, UR5 ;  /* 0x0000000500007c02 */ /* 0x000fce0008000f00 */
.L_x_139:
[----:B-1----:R1:W2:Y:S02]  /*93d0*/  SYNCS.PHASECHK.TRANS64.TRYWAIT P0, [R0+URZ+0xb0], R5 ;  /* 0x0000b005000075a7 */ /* 0x0022a400080011ff */
[----:B--2---:R-:W-:Y:S05]  /*93e0*/  @!P0 NANOSLEEP.SYNCS 0x989680 ;  /* 0x009896800000895d */ /* 0x004fea0003900000 */
[----:B------:R-:W2:Y:S02]  /*93f0*/  @!P0 SYNCS.PHASECHK.TRANS64 P0, [R0+URZ+0xb0], R5 ;  /* 0x0000b005000085a7 */ /* 0x000ea400080010ff */
[----:B--2---:R-:W-:Y:S05]  /*9400*/  @!P0 BRA `(.L_x_139) ;  /* 0xfffffffc00f08947 */ /* 0x004fea000383ffff */
[----:B------:R-:W-:Y:S05]  /*9410*/  BRA `(.L_x_140) ;  /* 0xffffff9000d07947 */ /* 0x000fea000383ffff */
.L_x_44:
[----:B-1----:R1:W2:Y:S02]  /*9420*/  SYNCS.PHASECHK.TRANS64.TRYWAIT P1, [R0+URZ+0xa0], R4 ;  /* 0x0000a004000075a7 */ /* 0x0022a400080211ff */
[----:B--2---:R-:W-:Y:S05]  /*9430*/  @!P1 NANOSLEEP.SYNCS 0x989680 ;  /* 0x009896800000995d */ /* 0x004fea0003900000 */
[----:B------:R-:W2:Y:S02]  /*9440*/  @!P1 SYNCS.PHASECHK.TRANS64 P1, [R0+URZ+0xa0], R4 ;  /* 0x0000a004000095a7 */ /* 0x000ea400080210ff */
[----:B--2---:R-:W-:Y:S05]  /*9450*/  @!P1 BRA `(.L_x_44) ;  /* 0xfffffffc00f09947 */ /* 0x004fea000383ffff */
[----:B------:R-:W-:Y:S05]  /*9460*/  BRA `(.L_x_141) ;  /* 0xffffff9400007947 */ /* 0x000fea000383ffff */
.L_x_47:
[----:B------:R-:W-:-:S07]  /*9470*/  MOV R0, UR5 ;  /* 0x0000000500007c02 */ /* 0x000fce0008000f00 */
.L_x_142:
[----:B-1----:R1:W2:Y:S02]  /*9480*/  SYNCS.PHASECHK.TRANS64.TRYWAIT P0, [R0+URZ+0xb0], R2 ;  /* 0x0000b002000075a7 */ /* 0x0022a400080011ff */
[----:B--2---:R-:W-:Y:S05]  /*9490*/  @!P0 NANOSLEEP.SYNCS 0x989680 ;  /* 0x009896800000895d */ /* 0x004fea0003900000 */
[----:B------:R-:W2:Y:S02]  /*94a0*/  @!P0 SYNCS.PHASECHK.TRANS64 P0, [R0+URZ+0xb0], R2 ;  /* 0x0000b002000085a7 */ /* 0x000ea400080010ff */
[----:B--2---:R-:W-:Y:S05]  /*94b0*/  @!P0 BRA `(.L_x_142) ;  /* 0xfffffffc00f08947 */ /* 0x004fea000383ffff */
[----:B------:R-:W-:Y:S05]  /*94c0*/  BRA `(.L_x_46) ;  /* 0xffffff9400547947 */ /* 0x000fea000383ffff */
.L_x_54:
[----:B-1----:R1:W2:Y:S02]  /*94d0*/  SYNCS.PHASECHK.TRANS64.TRYWAIT P1, [R0+URZ+0xa0], R2 ;  /* 0x0000a002000075a7 */ /* 0x0022a400080211ff */
[----:B--2---:R-:W-:Y:S05]  /*94e0*/  @!P1 NANOSLEEP.SYNCS 0x989680 ;  /* 0x009896800000995d */ /* 0x004fea0003900000 */
[----:B------:R-:W2:Y:S02]  /*94f0*/  @!P1 SYNCS.PHASECHK.TRANS64 P1, [R0+URZ+0xa0], R2 ;  /* 0x0000a002000095a7 */ /* 0x000ea400080210ff */
[----:B--2---:R-:W-:Y:S05]  /*9500*/  @!P1 BRA `(.L_x_54) ;  /* 0xfffffffc00f09947 */ /* 0x004fea000383ffff */
[----:B------:R-:W-:Y:S05]  /*9510*/  BRA `(.L_x_143) ;  /* 0xffffff9800c07947 */ /* 0x000fea000383ffff */
.L_x_55:
[----:B------:R-:W-:-:S07]  /*9520*/  MOV R2, UR7 ;  /* 0x0000000700027c02 */ /* 0x000fce0008000f00 */
.L_x_144:
[----:B-1----:R1:W2:Y:S02]  /*9530*/  SYNCS.PHASECHK.TRANS64.TRYWAIT P0, [R2+URZ+0xe0], R0 ;  /* 0x0000e000020075a7 */ /* 0x0022a400080011ff */
[----:B--2---:R-:W-:Y:S05]  /*9540*/  @!P0 NANOSLEEP.SYNCS 0x989680 ;  /* 0x009896800000895d */ /* 0x004fea0003900000 */
[----:B------:R-:W2:Y:S02]  /*9550*/  @!P0 SYNCS.PHASECHK.TRANS64 P0, [R2+URZ+0xe0], R0 ;  /* 0x0000e000020085a7 */ /* 0x000ea400080010ff */
[----:B--2---:R-:W-:Y:S05]  /*9560*/  @!P0 BRA `(.L_x_144) ;  /* 0xfffffffc00f08947 */ /* 0x004fea000383ffff */
[----:B------:R-:W-:Y:S05]  /*9570*/  BRA `(.L_x_145) ;  /* 0xffffff9c00107947 */ /* 0x000fea000383ffff */
.L_x_58:
[----:B------:R-:W-:Y:S07]  /*9580*/  MOV R0, UR6 ;  /* 0x0000000600007c02 */ /* 0x000fee0008000f00 */
.L_x_146:
[----:B-1----:R1:W2:Y:S02]  /*9590*/  SYNCS.PHASECHK.TRANS64.TRYWAIT P0, [R0+URZ], R2 ;  /* 0x00000002000075a7 */ /* 0x0022a400080011ff */
[----:B--2---:R-:W-:Y:S05]  /*95a0*/  @!P0 NANOSLEEP.SYNCS 0x989680 ;  /* 0x009896800000895d */ /* 0x004fea0003900000 */
[----:B------:R-:W2:Y:S02]  /*95b0*/  @!P0 SYNCS.PHASECHK.TRANS64 P0, [R0+URZ], R2 ;  /* 0x00000002000085a7 */ /* 0x000ea400080010ff */
[----:B--2---:R-:W-:Y:S05]  /*95c0*/  @!P0 BRA `(.L_x_146) ;  /* 0xfffffffc00f08947 */ /* 0x004fea000383ffff */
[----:B------:R-:W-:Y:S05]  /*95d0*/  BRA `(.L_x_57) ;  /* 0xffffff9c002c7947 */ /* 0x000fea000383ffff */
.L_x_61:
[----:B------:R-:W-:-:S07]  /*95e0*/  MOV R0, UR6 ;  /* 0x0000000600007c02 */ /* 0x000fce0008000f00 */
.L_x_147:
[----:B--2---:R2:W4:Y:S02]  /*95f0*/  SYNCS.PHASECHK.TRANS64.TRYWAIT P0, [R0+URZ], R2 ;  /* 0x00000002000075a7 */ /* 0x00452400080011ff */
[----:B----4-:R-:W-:Y:S05]  /*9600*/  @!P0 NANOSLEEP.SYNCS 0x989680 ;  /* 0x009896800000895d */ /* 0x010fea0003900000 */
[----:B------:R-:W4:Y:S02]  /*9610*/  @!P0 SYNCS.PHASECHK.TRANS64 P0, [R0+URZ], R2 ;  /* 0x00000002000085a7 */ /* 0x000f2400080010ff */
[----:B----4-:R-:W-:Y:S05]  /*9620*/  @!P0 BRA `(.L_x_147) ;  /* 0xfffffffc00f08947 */ /* 0x010fea000383ffff */
[----:B------:R-:W-:Y:S05]  /*9630*/  BRA `(.L_x_148) ;  /* 0xffffffa000087947 */ /* 0x000fea000383ffff */
.L_x_62:
[----:B------:R-:W-:-:S07]  /*9640*/  MOV R0, UR6 ;  /* 0x0000000600007c02 */ /* 0x000fce0008000f00 */
.L_x_149:
[----:B-1----:R1:W2:Y:S02]  /*9650*/  SYNCS.PHASECHK.TRANS64.TRYWAIT P0, [R0+URZ], R3 ;  /* 0x00000003000075a7 */ /* 0x0022a400080011ff */
[----:B--2---:R-:W-:Y:S05]  /*9660*/  @!P0 NANOSLEEP.SYNCS 0x989680 ;  /* 0x009896800000895d */ /* 0x004fea0003900000 */
[----:B------:R-:W2:Y:S02]  /*9670*/  @!P0 SYNCS.PHASECHK.TRANS64 P0, [R0+URZ], R3 ;  /* 0x00000003000085a7 */ /* 0x000ea400080010ff */
[----:B--2---:R-:W-:Y:S05]  /*9680*/  @!P0 BRA `(.L_x_149) ;  /* 0xfffffffc00f08947 */ /* 0x004fea000383ffff */
[----:B------:R-:W-:Y:S05]  /*9690*/  BRA `(.L_x_150) ;  /* 0xffffffa000147947 */ /* 0x000fea000383ffff */
.L_x_63:
[----:B------:R-:W-:-:S07]  /*96a0*/  MOV R0, UR6 ;  /* 0x0000000600007c02 */ /* 0x000fce0008000f00 */
.L_x_151:
[----:B-1----:R1:W2:Y:S02]  /*96b0*/  SYNCS.PHASECHK.TRANS64.TRYWAIT P0, [R0+URZ], R3 ;  /* 0x00000003000075a7 */ /* 0x0022a400080011ff */
[----:B--2---:R-:W-:Y:S05]  /*96c0*/  @!P0 NANOSLEEP.SYNCS 0x989680 ;  /* 0x009896800000895d */ /* 0x004fea0003900000 */
[----:B------:R-:W2:Y:S02]  /*96d0*/  @!P0 SYNCS.PHASECHK.TRANS64 P0, [R0+URZ], R3 ;  /* 0x00000003000085a7 */ /* 0x000ea400080010ff */
[----:B--2---:R-:W-:Y:S05]  /*96e0*/  @!P0 BRA `(.L_x_151) ;  /* 0xfffffffc00f08947 */ /* 0x004fea000383ffff */
[----:B------:R-:W-:Y:S05]  /*96f0*/  BRA `(.L_x_152) ;  /* 0xffffffa000207947 */ /* 0x000fea000383ffff */
.L_x_64:
[----:B-1----:R-:W-:-:S07]  /*9700*/  MOV R0, UR7 ;  /* 0x0000000700007c02 */ /* 0x002fce0008000f00 */
.L_x_153:
[----:B-1----:R1:W2:Y:S02]  /*9710*/  SYNCS.PHASECHK.TRANS64.TRYWAIT P0, [R0+URZ], R2 ;  /* 0x00000002000075a7 */ /* 0x0022a400080011ff */
[----:B--2---:R-:W-:Y:S05]  /*9720*/  @!P0 NANOSLEEP.SYNCS 0x989680 ;  /* 0x009896800000895d */ /* 0x004fea0003900000 */
[----:B------:R-:W2:Y:S02]  /*9730*/  @!P0 SYNCS.PHASECHK.TRANS64 P0, [R0+URZ], R2 ;  /* 0x00000002000085a7 */ /* 0x000ea400080010ff */
[----:B--2---:R-:W-:Y:S05]  /*9740*/  @!P0 BRA `(.L_x_153) ;  /* 0xfffffffc00f08947 */ /* 0x004fea000383ffff */
[----:B------:R-:W-:Y:S05]  /*9750*/  BRA `(.L_x_154) ;  /* 0xffffffa0002c7947 */ /* 0x000fea000383ffff */
.L_x_69:
[----:B--2---:R2:W3:Y:S02]  /*9760*/  SYNCS.PHASECHK.TRANS64.TRYWAIT P0, [R0+URZ+0xa0], R2 ;  /* 0x0000a002000075a7 */ /* 0x0044e400080011ff */
[----:B---3--:R-:W-:Y:S05]  /*9770*/  @!P0 NANOSLEEP.SYNCS 0x989680 ;  /* 0x009896800000895d */ /* 0x008fea0003900000 */
[----:B------:R-:W3:Y:S02]  /*9780*/  @!P0 SYNCS.PHASECHK.TRANS64 P0, [R0+URZ+0xa0], R2 ;  /* 0x0000a002000085a7 */ /* 0x000ee400080010ff */
[----:B---3--:R-:W-:Y:S05]  /*9790*/  @!P0 BRA `(.L_x_69) ;  /* 0xfffffffc00f08947 */ /* 0x008fea000383ffff */
[----:B------:R-:W-:Y:S05]  /*97a0*/  BRA `(.L_x_155) ;  /* 0xffffffa400387947 */ /* 0x000fea000383ffff */
.L_x_72:
[----:B------:R-:W-:Y:S07]  /*97b0*/  MOV R0, UR7 ;  /* 0x0000000700007c02 */ /* 0x000fee0008000f00 */
.L_x_156:
[----:B--2---:R2:W3:Y:S02]  /*97c0*/  SYNCS.PHASECHK.TRANS64.TRYWAIT P0, [R0+URZ+0x98], R2 ;  /* 0x00009802000075a7 */ /* 0x0044e400080011ff */
[----:B---3--:R-:W-:Y:S05]  /*97d0*/  @!P0 NANOSLEEP.SYNCS 0x989680 ;  /* 0x009896800000895d */ /* 0x008fea0003900000 */
[----:B------:R-:W3:Y:S02]  /*97e0*/  @!P0 SYNCS.PHASECHK.TRANS64 P0, [R0+URZ+0x98], R2 ;  /* 0x00009802000085a7 */ /* 0x000ee400080010ff */
[----:B---3--:R-:W-:Y:S05]  /*97f0*/  @!P0 BRA `(.L_x_156) ;  /* 0xfffffffc00f08947 */ /* 0x008fea000383ffff */
[----:B------:R-:W-:Y:S05]  /*9800*/  BRA `(.L_x_71) ;  /* 0xffffffa800187947 */ /* 0x000fea000383ffff */
.L_x_75:
[----:B------:R-:W-:Y:S07]  /*9810*/  MOV R0, UR7 ;  /* 0x0000000700007c02 */ /* 0x000fee0008000f00 */
.L_x_157:
[----:B-1----:R1:W2:Y:S02]  /*9820*/  SYNCS.PHASECHK.TRANS64.TRYWAIT P0, [R0+URZ+0x70], R14 ;  /* 0x0000700e000075a7 */ /* 0x0022a400080011ff */
[----:B--2---:R-:W-:Y:S05]  /*9830*/  @!P0 NANOSLEEP.SYNCS 0x989680 ;  /* 0x009896800000895d */ /* 0x004fea0003900000 */
[----:B------:R-:W2:Y:S02]  /*9840*/  @!P0 SYNCS.PHASECHK.TRANS64 P0, [R0+URZ+0x70], R14 ;  /* 0x0000700e000085a7 */ /* 0x000ea400080010ff */
[----:B--2---:R-:W-:Y:S05]  /*9850*/  @!P0 BRA `(.L_x_157) ;  /* 0xfffffffc00f08947 */ /* 0x004fea000383ffff */
[----:B------:R-:W-:Y:S05]  /*9860*/  BRA `(.L_x_158) ;  /* 0xffffffa800907947 */ /* 0x000fea000383ffff */
.L_x_76:
[----:B------:R-:W-:Y:S07]  /*9870*/  MOV R0, UR7 ;  /* 0x0000000700007c02 */ /* 0x000fee0008000f00 */
.L_x_159:
[----:B-1----:R1:W2:Y:S02]  /*9880*/  SYNCS.PHASECHK.TRANS64.TRYWAIT P0, [R0+URZ+0x78], R14 ;  /* 0x0000780e000075a7 */ /* 0x0022a400080011ff */
[----:B--2---:R-:W-:Y:S05]  /*9890*/  @!P0 NANOSLEEP.SYNCS 0x989680 ;  /* 0x009896800000895d */ /* 0x004fea0003900000 */
[----:B------:R-:W2:Y:S02]  /*98a0*/  @!P0 SYNCS.PHASECHK.TRANS64 P0, [R0+URZ+0x78], R14 ;  /* 0x0000780e000085a7 */ /* 0x000ea400080010ff */
[----:B--2---:R-:W-:Y:S05]  /*98b0*/  @!P0 BRA `(.L_x_159) ;  /* 0xfffffffc00f08947 */ /* 0x004fea000383ffff */
[----:B------:R-:W-:Y:S05]  /*98c0*/  BRA `(.L_x_160) ;  /* 0xffffffa800c87947 */ /* 0x000fea000383ffff */
.L_x_77:
[----:B------:R-:W-:Y:S07]  /*98d0*/  MOV R0, UR7 ;  /* 0x0000000700007c02 */ /* 0x000fee0008000f00 */
.L_x_161:
[----:B-1----:R1:W2:Y:S02]  /*98e0*/  SYNCS.PHASECHK.TRANS64.TRYWAIT P0, [R0+URZ+0x80], R14 ;  /* 0x0000800e000075a7 */ /* 0x0022a400080011ff */
[----:B--2---:R-:W-:Y:S05]  /*98f0*/  @!P0 NANOSLEEP.SYNCS 0x989680 ;  /* 0x009896800000895d */ /* 0x004fea0003900000 */
[----:B------:R-:W2:Y:S02]  /*9900*/  @!P0 SYNCS.PHASECHK.TRANS64 P0, [R0+URZ+0x80], R14 ;  /* 0x0000800e000085a7 */ /* 0x000ea400080010ff */
[----:B--2---:R-:W-:Y:S05]  /*9910*/  @!P0 BRA `(.L_x_161) ;  /* 0xfffffffc00f08947 */ /* 0x004fea000383ffff */
[----:B------:R-:W-:Y:S05]  /*9920*/  BRA `(.L_x_162) ;  /* 0xffffffac000c7947 */ /* 0x000fea000383ffff */
.L_x_78:
[----:B------:R-:W-:Y:S07]  /*9930*/  MOV R0, UR7 ;  /* 0x0000000700007c02 */ /* 0x000fee0008000f00 */
.L_x_163:
[----:B-1----:R1:W2:Y:S02]  /*9940*/  SYNCS.PHASECHK.TRANS64.TRYWAIT P0, [R0+URZ+0x88], R14 ;  /* 0x0000880e000075a7 */ /* 0x0022a400080011ff */
[----:B--2---:R-:W-:Y:S05]  /*9950*/  @!P0 NANOSLEEP.SYNCS 0x989680 ;  /* 0x009896800000895d */ /* 0x004fea0003900000 */
[----:B------:R-:W2:Y:S02]  /*9960*/  @!P0 SYNCS.PHASECHK.TRANS64 P0, [R0+URZ+0x88], R14 ;  /* 0x0000880e000085a7 */ /* 0x000ea400080010ff */
[----:B--2---:R-:W-:Y:S05]  /*9970*/  @!P0 BRA `(.L_x_163) ;  /* 0xfffffffc00f08947 */ /* 0x004fea000383ffff */
[----:B------:R-:W-:Y:S05]  /*9980*/  BRA `(.L_x_164) ;  /* 0xffffffac00907947 */ /* 0x000fea000383ffff */
.L_x_80:
[----:B------:R-:W-:-:S07]  /*9990*/  MOV R0, UR7 ;  /* 0x0000000700007c02 */ /* 0x000fce0008000f00 */
.L_x_165:
[----:B-1----:R1:W3:Y:S02]  /*99a0*/  SYNCS.PHASECHK.TRANS64.TRYWAIT P0, [R0+URZ+0x70], R2 ;  /* 0x00007002000075a7 */ /* 0x0022e400080011ff */
[----:B---3--:R-:W-:Y:S05]  /*99b0*/  @!P0 NANOSLEEP.SYNCS 0x989680 ;  /* 0x009896800000895d */ /* 0x008fea0003900000 */
[----:B------:R-:W3:Y:S02]  /*99c0*/  @!P0 SYNCS.PHASECHK.TRANS64 P0, [R0+URZ+0x70], R2 ;  /* 0x00007002000085a7 */ /* 0x000ee400080010ff */
[----:B---3--:R-:W-:Y:S05]  /*99d0*/  @!P0 BRA `(.L_x_165) ;  /* 0xfffffffc00f08947 */ /* 0x008fea000383ffff */
[----:B------:R-:W-:Y:S05]  /*99e0*/  BRA `(.L_x_166) ;  /* 0xffffffb000007947 */ /* 0x000fea000383ffff */
.L_x_81:
[----:B-1----:R-:W-:-:S07]  /*99f0*/  MOV R0, UR7 ;  /* 0x0000000700007c02 */ /* 0x002fce0008000f00 */
.L_x_167:
[----:B-1----:R1:W3:Y:S02]  /*9a00*/  SYNCS.PHASECHK.TRANS64.TRYWAIT P0, [R0+URZ+0x78], R2 ;  /* 0x00007802000075a7 */ /* 0x0022e400080011ff */
[----:B---3--:R-:W-:Y:S05]  /*9a10*/  @!P0 NANOSLEEP.SYNCS 0x989680 ;  /* 0x009896800000895d */ /* 0x008fea0003900000 */
[----:B------:R-:W3:Y:S02]  /*9a20*/  @!P0 SYNCS.PHASECHK.TRANS64 P0, [R0+URZ+0x78], R2 ;  /* 0x00007802000085a7 */ /* 0x000ee400080010ff */
[----:B---3--:R-:W-:Y:S05]  /*9a30*/  @!P0 BRA `(.L_x_167) ;  /* 0xfffffffc00f08947 */ /* 0x008fea000383ffff */
[----:B------:R-:W-:Y:S05]  /*9a40*/  BRA `(.L_x_168) ;  /* 0xffffffac00f07947 */ /* 0x000fea000383ffff */
.L_x_82:
[----:B-1----:R-:W-:-:S07]  /*9a50*/  MOV R0, UR7 ;  /* 0x0000000700007c02 */ /* 0x002fce0008000f00 */
.L_x_169:
[----:B-1----:R1:W3:Y:S02]  /*9a60*/  SYNCS.PHASECHK.TRANS64.TRYWAIT P0, [R0+URZ+0x80], R2 ;  /* 0x00008002000075a7 */ /* 0x0022e400080011ff */
[----:B---3--:R-:W-:Y:S05]  /*9a70*/  @!P0 NANOSLEEP.SYNCS 0x989680 ;  /* 0x009896800000895d */ /* 0x008fea0003900000 */
[----:B------:R-:W3:Y:S02]  /*9a80*/  @!P0 SYNCS.PHASECHK.TRANS64 P0, [R0+URZ+0x80], R2 ;  /* 0x00008002000085a7 */ /* 0x000ee400080010ff */
[----:B---3--:R-:W-:Y:S05]  /*9a90*/  @!P0 BRA `(.L_x_169) ;  /* 0xfffffffc00f08947 */ /* 0x008fea000383ffff */
[----:B------:R-:W-:Y:S05]  /*9aa0*/  BRA `(.L_x_170) ;  /* 0xffffffac00e07947 */ /* 0x000fea000383ffff */
.L_x_84:
[----:B--2---:R2:W4:Y:S02]  /*9ab0*/  SYNCS.PHASECHK.TRANS64.TRYWAIT P0, [R0+URZ+0xa0], R2 ;  /* 0x0000a002000075a7 */ /* 0x00452400080011ff */
[----:B----4-:R-:W-:Y:S05]  /*9ac0*/  @!P0 NANOSLEEP.SYNCS 0x989680 ;  /* 0x009896800000895d */ /* 0x010fea0003900000 */
[----:B------:R-:W4:Y:S02]  /*9ad0*/  @!P0 SYNCS.PHASECHK.TRANS64 P0, [R0+URZ+0xa0], R2 ;  /* 0x0000a002000085a7 */ /* 0x000f2400080010ff */
[----:B----4-:R-:W-:Y:S05]  /*9ae0*/  @!P0 BRA `(.L_x_84) ;  /* 0xfffffffc00f08947 */ /* 0x010fea000383ffff */
[----:B------:R-:W-:Y:S05]  /*9af0*/  BRA `(.L_x_171) ;  /* 0xffffffb000ac7947 */ /* 0x000fea000383ffff */
.L_x_95:
[----:B-1----:R1:W3:Y:S02]  /*9b00*/  SYNCS.PHASECHK.TRANS64.TRYWAIT P1, [R2+URZ+0x50], R0 ;  /* 0x00005000020075a7 */ /* 0x0022e400080211ff */
[----:B---3--:R-:W-:Y:S05]  /*9b10*/  @!P1 NANOSLEEP.SYNCS 0x989680 ;  /* 0x009896800000995d */ /* 0x008fea0003900000 */
[----:B------:R-:W3:Y:S02]  /*9b20*/  @!P1 SYNCS.PHASECHK.TRANS64 P1, [R2+URZ+0x50], R0 ;  /* 0x00005000020095a7 */ /* 0x000ee400080210ff */
[----:B---3--:R-:W-:Y:S05]  /*9b30*/  @!P1 BRA `(.L_x_95) ;  /* 0xfffffffc00f09947 */ /* 0x008fea000383ffff */
[----:B------:R-:W-:Y:S05]  /*9b40*/  BRA `(.L_x_94) ;  /* 0xffffffbc00c47947 */ /* 0x000fea000383ffff */
.L_x_97:
[----:B-1----:R1:W2:Y:S02]  /*9b50*/  SYNCS.PHASECHK.TRANS64.TRYWAIT P0, [R113+URZ+0xc0], R3 ;  /* 0x0000c003710075a7 */ /* 0x0022a400080011ff */
[----:B--2---:R-:W-:Y:S05]  /*9b60*/  @!P0 NANOSLEEP.SYNCS 0x989680 ;  /* 0x009896800000895d */ /* 0x004fea0003900000 */
[----:B------:R-:W2:Y:S02]  /*9b70*/  @!P0 SYNCS.PHASECHK.TRANS64 P0, [R113+URZ+0xc0], R3 ;  /* 0x0000c003710085a7 */ /* 0x000ea400080010ff */
[----:B--2---:R-:W-:Y:S05]  /*9b80*/  @!P0 BRA `(.L_x_97) ;  /* 0xfffffffc00f08947 */ /* 0x004fea000383ffff */
[----:B------:R-:W-:Y:S05]  /*9b90*/  BRA `(.L_x_96) ;  /* 0xffffffc000187947 */ /* 0x000fea000383ffff */
.L_x_105:
[----:B--2---:R2:W3:Y:S02]  /*9ba0*/  SYNCS.PHASECHK.TRANS64.TRYWAIT P0, [R0+URZ+0x50], R3 ;  /* 0x00005003000075a7 */ /* 0x0044e400080011ff */
[----:B---3--:R-:W-:Y:S05]  /*9bb0*/  @!P0 NANOSLEEP.SYNCS 0x989680 ;  /* 0x009896800000895d */ /* 0x008fea0003900000 */
[----:B------:R-:W3:Y:S02]  /*9bc0*/  @!P0 SYNCS.PHASECHK.TRANS64 P0, [R0+URZ+0x50], R3 ;  /* 0x00005003000085a7 */ /* 0x000ee400080010ff */
[----:B---3--:R-:W-:Y:S05]  /*9bd0*/  @!P0 BRA `(.L_x_105) ;  /* 0xfffffffc00f08947 */ /* 0x008fea000383ffff */
[----:B------:R-:W-:Y:S05]  /*9be0*/  BRA `(.L_x_104) ;  /* 0xffffffcc00087947 */ /* 0x000fea000383ffff */
.L_x_113:
[----:B--2---:R2:W3:Y:S02]  /*9bf0*/  SYNCS.PHASECHK.TRANS64.TRYWAIT P0, [R0+URZ+0x50], R4 ;  /* 0x00005004000075a7 */ /* 0x0044e400080011ff */
[----:B---3--:R-:W-:Y:S05]  /*9c00*/  @!P0 NANOSLEEP.SYNCS 0x989680 ;  /* 0x009896800000895d */ /* 0x008fea0003900000 */
[----:B------:R-:W3:Y:S02]  /*9c10*/  @!P0 SYNCS.PHASECHK.TRANS64 P0, [R0+URZ+0x50], R4 ;  /* 0x00005004000085a7 */ /* 0x000ee400080010ff */
[----:B---3--:R-:W-:Y:S05]  /*9c20*/  @!P0 BRA `(.L_x_113) ;  /* 0xfffffffc00f08947 */ /* 0x008fea000383ffff */
[----:B------:R-:W-:Y:S05]  /*9c30*/  BRA `(.L_x_112) ;  /* 0xffffffd8004c7947 */ /* 0x000fea000383ffff */
.L_x_121:
[----:B--2---:R2:W3:Y:S02]  /*9c40*/  SYNCS.PHASECHK.TRANS64.TRYWAIT P0, [R0+URZ+0x50], R4 ;  /* 0x00005004000075a7 */ /* 0x0044e400080011ff */
[----:B---3--:R-:W-:Y:S05]  /*9c50*/  @!P0 NANOSLEEP.SYNCS 0x989680 ;  /* 0x009896800000895d */ /* 0x008fea0003900000 */
[----:B------:R-:W3:Y:S02]  /*9c60*/  @!P0 SYNCS.PHASECHK.TRANS64 P0, [R0+URZ+0x50], R4 ;  /* 0x00005004000085a7 */ /* 0x000ee400080010ff */
[----:B---3--:R-:W-:Y:S05]  /*9c70*/  @!P0 BRA `(.L_x_121) ;  /* 0xfffffffc00f08947 */ /* 0x008fea000383ffff */
[----:B------:R-:W-:Y:S05]  /*9c80*/  BRA `(.L_x_120) ;  /* 0xffffffe4009c7947 */ /* 0x000fea000383ffff */
        .weak           $__internal_0_$__cuda_sm10x_tcgen05_guardrail_trap_col_being_dealloced_not_returned_by_alloc
        .type           $__internal_0_$__cuda_sm10x_tcgen05_guardrail_trap_col_being_dealloced_not_returned_by_alloc,@function
        .size           $__internal_0_$__cuda_sm10x_tcgen05_guardrail_trap_col_being_dealloced_not_returned_by_alloc,($__internal_1_$__cuda_sm10x_tcgen05_guardrail_trap_phase_invalid_during_alloc - $__internal_0_$__cuda_sm10x_tcgen05_guardrail_trap_col_being_dealloced_not_returned_by_alloc)
$__internal_0_$__cuda_sm10x_tcgen05_guardrail_trap_col_being_dealloced_not_returned_by_alloc:
[----:B------:R-:W-:Y:S05]  /*9c90*/  BPT.TRAP 0x1 ;  /* 0x000000040000795c */ /* 0x000fea0000300000 */
[----:B------:R-:W-:-:S04]  /*9ca0*/  HFMA2 R3, -RZ, RZ, 0, 0 ;  /* 0x00000000ff037431 */ /* 0x000fc800000001ff */
[----:B------:R-:W-:Y:S05]  /*9cb0*/  RET.REL.NODEC R2 `(_ZN7cutlass13device_kernelINS_4gemm6kernel13GemmUniversalIN4cute5tupleIJiiiiEEENS1_10collective13CollectiveMmaINS1_35MainloopSm100TmaUmmaWarpSpecializedILi5ELi2ELi4ENS5_IJNS4_1CILi1EEESB_SB_EEEEENS5_IJNSA_ILi64EEENSA_ILi256EEENSA_ILi128EEEEEENS_12float_e5m2_tENS5_IJSB_llEEESI_NS5_IJlSB_lEEENS4_8TiledMMAINS4_8MMA_AtomIJNS4_10MMA_TraitsINS4_19SM100_MMA_F8F6F4_SSEJSI_SI_fSE_SF_NS4_17integral_constantINS4_4UMMA5MajorELSR_1EEENSP_ISR_LSR_0EEENSP_INSQ_7ScaleInELSU_0EEESV_EEEEEENS4_6LayoutISC_NS5_IJNSA_ILi0EEESZ_SZ_EEEEENS5_IJNS4_10UnderscoreES12_S12_EEEEENS4_13SM90_TMA_LOADENS4_14ComposedLayoutINS4_7SwizzleILi2ELi4ELi3EEENS4_18smem_ptr_flag_bitsILi8EEENSY_INS5_IJSE_NSA_ILi8EEEEEENS5_IJSB_SE_EEEEEEEvNS4_8identityES15_NS16_INS17_ILi3ELi4ELi3EEES1A_NSY_INS5_IJS1B_SG_EEENS5_IJSG_SB_EEEEEEEvS1G_EENS_8epilogue10collective18CollectiveEpilogueINS1N_23Sm100TmaWarpSpecializedILi4ELi2ELi32ELb0ELb0EEEJSH_NS5_IJNSY_ISE_SB_EES1S_EEESI_SK_SI_SK_NS1N_6fusion15FusionCallbacksIS1R_NS1U_17LinearCombinationISI_fSI_fLNS_15FloatRoundStyleE2EEESH_S1T_JEEENS4_5SM1004TMEM4LOAD26SM100_TMEM_LOAD_16dp32b32xES15_NS16_IS18_S1A_NSY_INS5_IJS1B_SE_EEENS5_IJSE_SB_EEEEEEENS4_39AutoVectorizingCopyWithAssumedAlignmentILi128EEENS4_14SM90_TMA_STOREES27_S29_S29_EEEvvEEEEvNT_6ParamsE) ;  /* 0xffffff6002d07950 */ /* 0x000fea0003c3ffff */
        .weak           $__internal_1_$__cuda_sm10x_tcgen05_guardrail_trap_phase_invalid_during_alloc
        .type           $__internal_1_$__cuda_sm10x_tcgen05_guardrail_trap_phase_invalid_during_alloc,@function
        .size           $__internal_1_$__cuda_sm10x_tcgen05_guardrail_trap_phase_invalid_during_alloc,($__internal_2_$__cuda_sm10x_tcgen05_guardrail_trap_unallocated_columns_being_dealloced - $__internal_1_$__cuda_sm10x_tcgen05_guardrail_trap_phase_invalid_during_alloc)
$__internal_1_$__cuda_sm10x_tcgen05_guardrail_trap_phase_invalid_during_alloc:
[----:B------:R-:W-:Y:S05]  /*9cc0*/  BPT.TRAP 0x1 ;  /* 0x000000040000795c */ /* 0x000fea0000300000 */
[----:B------:R-:W-:-:S04]  /*9cd0*/  MOV R3, 0x0 ;  /* 0x0000000000037802 */ /* 0x000fc80000000f00 */
[----:B------:R-:W-:Y:S05]  /*9ce0*/  RET.REL.NODEC R2 `(_ZN7cutlass13device_kernelINS_4gemm6kernel13GemmUniversalIN4cute5tupleIJiiiiEEENS1_10collective13CollectiveMmaINS1_35MainloopSm100TmaUmmaWarpSpecializedILi5ELi2ELi4ENS5_IJNS4_1CILi1EEESB_SB_EEEEENS5_IJNSA_ILi64EEENSA_ILi256EEENSA_ILi128EEEEEENS_12float_e5m2_tENS5_IJSB_llEEESI_NS5_IJlSB_lEEENS4_8TiledMMAINS4_8MMA_AtomIJNS4_10MMA_TraitsINS4_19SM100_MMA_F8F6F4_SSEJSI_SI_fSE_SF_NS4_17integral_constantINS4_4UMMA5MajorELSR_1EEENSP_ISR_LSR_0EEENSP_INSQ_7ScaleInELSU_0EEESV_EEEEEENS4_6LayoutISC_NS5_IJNSA_ILi0EEESZ_SZ_EEEEENS5_IJNS4_10UnderscoreES12_S12_EEEEENS4_13SM90_TMA_LOADENS4_14ComposedLayoutINS4_7SwizzleILi2ELi4ELi3EEENS4_18smem_ptr_flag_bitsILi8EEENSY_INS5_IJSE_NSA_ILi8EEEEEENS5_IJSB_SE_EEEEEEEvNS4_8identityES15_NS16_INS17_ILi3ELi4ELi3EEES1A_NSY_INS5_IJS1B_SG_EEENS5_IJSG_SB_EEEEEEEvS1G_EENS_8epilogue10collective18CollectiveEpilogueINS1N_23Sm100TmaWarpSpecializedILi4ELi2ELi32ELb0ELb0EEEJSH_NS5_IJNSY_ISE_SB_EES1S_EEESI_SK_SI_SK_NS1N_6fusion15FusionCallbacksIS1R_NS1U_17LinearCombinationISI_fSI_fLNS_15FloatRoundStyleE2EEESH_S1T_JEEENS4_5SM1004TMEM4LOAD26SM100_TMEM_LOAD_16dp32b32xES15_NS16_IS18_S1A_NSY_INS5_IJS1B_SE_EEENS5_IJSE_SB_EEEEEEENS4_39AutoVectorizingCopyWithAssumedAlignmentILi128EEENS4_14SM90_TMA_STOREES27_S29_S29_EEEvvEEEEvNT_6ParamsE) ;  /* 0xffffff6002c47950 */ /* 0x000fea0003c3ffff */
        .weak           $__internal_2_$__cuda_sm10x_tcgen05_guardrail_trap_unallocated_columns_being_dealloced
        .type           $__internal_2_$__cuda_sm10x_tcgen05_guardrail_trap_unallocated_columns_being_dealloced,@function
        .size           $__internal_2_$__cuda_sm10x_tcgen05_guardrail_trap_unallocated_columns_being_dealloced,(.L_x_173 - $__internal_2_$__cuda_sm10x_tcgen05_guardrail_trap_unallocated_columns_being_dealloced)
$__internal_2_$__cuda_sm10x_tcgen05_guardrail_trap_unallocated_columns_being_dealloced:
[----:B------:R-:W-:Y:S05]  /*9cf0*/  BPT.TRAP 0x1 ;  /* 0x000000040000795c */ /* 0x000fea0000300000 */
[----:B------:R-:W-:-:S04]  /*9d00*/  HFMA2 R3, -RZ, RZ, 0, 0 ;  /* 0x00000000ff037431 */ /* 0x000fc800000001ff */
[----:B------:R-:W-:Y:S05]  /*9d10*/  RET.REL.NODEC R2 `(_ZN7cutlass13device_kernelINS_4gemm6kernel13GemmUniversalIN4cute5tupleIJiiiiEEENS1_10collective13CollectiveMmaINS1_35MainloopSm100TmaUmmaWarpSpecializedILi5ELi2ELi4ENS5_IJNS4_1CILi1EEESB_SB_EEEEENS5_IJNSA_ILi64EEENSA_ILi256EEENSA_ILi128EEEEEENS_12float_e5m2_tENS5_IJSB_llEEESI_NS5_IJlSB_lEEENS4_8TiledMMAINS4_8MMA_AtomIJNS4_10MMA_TraitsINS4_19SM100_MMA_F8F6F4_SSEJSI_SI_fSE_SF_NS4_17integral_constantINS4_4UMMA5MajorELSR_1EEENSP_ISR_LSR_0EEENSP_INSQ_7ScaleInELSU_0EEESV_EEEEEENS4_6LayoutISC_NS5_IJNSA_ILi0EEESZ_SZ_EEEEENS5_IJNS4_10UnderscoreES12_S12_EEEEENS4_13SM90_TMA_LOADENS4_14ComposedLayoutINS4_7SwizzleILi2ELi4ELi3EEENS4_18smem_ptr_flag_bitsILi8EEENSY_INS5_IJSE_NSA_ILi8EEEEEENS5_IJSB_SE_EEEEEEEvNS4_8identityES15_NS16_INS17_ILi3ELi4ELi3EEES1A_NSY_INS5_IJS1B_SG_EEENS5_IJSG_SB_EEEEEEEvS1G_EENS_8epilogue10collective18CollectiveEpilogueINS1N_23Sm100TmaWarpSpecializedILi4ELi2ELi32ELb0ELb0EEEJSH_NS5_IJNSY_ISE_SB_EES1S_EEESI_SK_SI_SK_NS1N_6fusion15FusionCallbacksIS1R_NS1U_17LinearCombinationISI_fSI_fLNS_15FloatRoundStyleE2EEESH_S1T_JEEENS4_5SM1004TMEM4LOAD26SM100_TMEM_LOAD_16dp32b32xES15_NS16_IS18_S1A_NSY_INS5_IJS1B_SE_EEENS5_IJSE_SB_EEEEEEENS4_39AutoVectorizingCopyWithAssumedAlignmentILi128EEENS4_14SM90_TMA_STOREES27_S29_S29_EEEvvEEEEvNT_6ParamsE) ;  /* 0xffffff6002b87950 */ /* 0x000fea0003c3ffff */
.L_x_172:
[----:B------:R-:W-:-:S00]  /*9d20*/  BRA `(.L_x_172) ;  /* 0xfffffffc00fc7947 */ /* 0x000fc0000383ffff */
[----:B------:R-:W-:-:S00]  /*9d30*/  NOP ;  /* 0x0000000000007918 */ /* 0x000fc00000000000 */
        /* <DEDUP_REMOVED lines=12> */
.L_x_173:


//--------------------- .nv.global.init           --------------------------
	.section	.nv.global.init,"aw",@progbits
.nv.global.init:
	.type		$str$27,@object
	.size		$str$27,($str$28 - $str$27)
$str$27:
        /*0000*/ 	.byte	0x28, 0x61, 0x64, 0x64, 0x72, 0x65, 0x73, 0x73, 0x20, 0x26, 0x20, 0x6d, 0x61, 0x73, 0x6b, 0x29
        /*0010*/ 	.byte	0x20, 0x3d, 0x3d, 0x20, 0x30, 0x00
	.type		$str$28,@object
	.size		$str$28,($str$26 - $str$28)
$str$28:
        /*0016*/ 	.byte	0x2f, 0x74, 0x6d, 0x70, 0x2f, 0x63, 0x75, 0x74, 0x6c, 0x61, 0x73, 0x73, 0x5f, 0x73, 0x77, 0x65
        /*0026*/ 	.byte	0x65, 0x70, 0x5f, 0x73, 0x72, 0x63, 0x2f, 0x69, 0x6e, 0x63, 0x6c, 0x75, 0x64, 0x65, 0x2f, 0x63
        /*0036*/ 	.byte	0x75, 0x74, 0x65, 0x2f, 0x70, 0x6f, 0x69, 0x6e, 0x74, 0x65, 0x72, 0x5f, 0x66, 0x6c, 0x61, 0x67
        /*0046*/ 	.byte	0x67, 0x65, 0x64, 0x2e, 0x68, 0x70, 0x70, 0x00
	.type		$str$26,@object
	.size		$str$26,($str$25 - $str$26)
$str$26:
        /*004e*/ 	.byte	0x2f, 0x74, 0x6d, 0x70, 0x2f, 0x63, 0x75, 0x74, 0x6c, 0x61, 0x73, 0x73, 0x5f, 0x73, 0x77, 0x65
        /*005e*/ 	.byte	0x65, 0x70, 0x5f, 0x73, 0x72, 0x63, 0x2f, 0x69, 0x6e, 0x63, 0x6c, 0x75, 0x64, 0x65, 0x2f, 0x63
        /*006e*/ 	.byte	0x75, 0x74, 0x65, 0x2f, 0x61, 0x74, 0x6f, 0x6d, 0x2f, 0x63, 0x6f, 0x70, 0x79, 0x5f, 0x74, 0x72
        /*007e*/ 	.byte	0x61, 0x69, 0x74, 0x73, 0x5f, 0x73, 0x6d, 0x31, 0x30, 0x30, 0x2e, 0x68, 0x70, 0x70, 0x00
	.type		$str$25,@object
	.size		$str$25,(__unnamed_1 - $str$25)
$str$25:
        /*008d*/ 	.byte	0x28, 0x28, 0x75, 0x69, 0x6e, 0x74, 0x33, 0x32, 0x5f, 0x74, 0x28, 0x74, 0x68, 0x72, 0x65, 0x61
        /*009d*/ 	.byte	0x64, 0x49, 0x64, 0x78, 0x2e, 0x78, 0x29, 0x20, 0x2f, 0x20, 0x33, 0x32, 0x29, 0x20, 0x25, 0x20
        /*00ad*/ 	.byte	0x34, 0x29, 0x20, 0x3d, 0x3d, 0x20, 0x28, 0x28, 0x28, 0x74, 0x6d, 0x65, 0x6d, 0x5f, 0x61, 0x64
        /*00bd*/ 	.byte	0x64, 0x72, 0x20, 0x3e, 0x3e, 0x20, 0x31, 0x36, 0x29, 0x20, 0x2f, 0x20, 0x33, 0x32, 0x29, 0x20
        /*00cd*/ 	.byte	0x25, 0x20, 0x34, 0x29, 0x00
	.type		__unnamed_1,@object
	.size		__unnamed_1,(__unnamed_2 - __unnamed_1)
__unnamed_1:
        /*00d2*/ 	.byte	0x61, 0x75, 0x74, 0x6f, 0x20, 0x63, 0x75, 0x74, 0x65, 0x3a, 0x3a, 0x61, 0x73, 0x5f, 0x70, 0x6f
        /* <DEDUP_REMOVED lines=24> */
        /*0262*/ 	.byte	0x3c, 0x34, 0x30, 0x39, 0x36, 0x3e, 0x3e, 0x3e, 0x3e, 0x5d, 0x00
	.type		__unnamed_2,@object
	.size		__unnamed_2,(__unnamed_3 - __unnamed_2)
__unnamed_2:
        /* <DEDUP_REMOVED lines=26> */
	.type		__unnamed_3,@object
	.size		__unnamed_3,(.L_3 - __unnamed_3)
__unnamed_3:
        /* <DEDUP_REMOVED lines=40> */
        /*0688*/ 	.byte	0x74, 0x65, 0x3a, 0x3a, 0x43, 0x3c, 0x30, 0x3e, 0x3e, 0x3e, 0x3e, 0x5d, 0x00
.L_3:


//--------------------- .nv.shared._ZN7cutlass13device_kernelINS_4gemm6kernel13GemmUniversalIN4cute5tupleIJiiiiEEENS1_10collective13CollectiveMmaINS1_35MainloopSm100TmaUmmaWarpSpecializedILi5ELi2ELi4ENS5_IJNS4_1CILi1EEESB_SB_EEEEENS5_IJNSA_ILi64EEENSA_ILi256EEENSA_ILi128EEEEEENS_12float_e5m2_tENS5_IJSB_llEEESI_NS5_IJlSB_lEEENS4_8TiledMMAINS4_8MMA_AtomIJNS4_10MMA_TraitsINS4_19SM100_MMA_F8F6F4_SSEJSI_SI_fSE_SF_NS4_17integral_constantINS4_4UMMA5MajorELSR_1EEENSP_ISR_LSR_0EEENSP_INSQ_7ScaleInELSU_0EEESV_EEEEEENS4_6LayoutISC_NS5_IJNSA_ILi0EEESZ_SZ_EEEEENS5_IJNS4_10UnderscoreES12_S12_EEEEENS4_13SM90_TMA_LOADENS4_14ComposedLayoutINS4_7SwizzleILi2ELi4ELi3EEENS4_18smem_ptr_flag_bitsILi8EEENSY_INS5_IJSE_NSA_ILi8EEEEEENS5_IJSB_SE_EEEEEEEvNS4_8identityES15_NS16_INS17_ILi3ELi4ELi3EEES1A_NSY_INS5_IJS1B_SG_EEENS5_IJSG_SB_EEEEEEEvS1G_EENS_8epilogue10collective18CollectiveEpilogueINS1N_23Sm100TmaWarpSpecializedILi4ELi2ELi32ELb0ELb0EEEJSH_NS5_IJNSY_ISE_SB_EES1S_EEESI_SK_SI_SK_NS1N_6fusion15FusionCallbacksIS1R_NS1U_17LinearCombinationISI_fSI_fLNS_15FloatRoundStyleE2EEESH_S1T_JEEENS4_5SM1004TMEM4LOAD26SM100_TMEM_LOAD_16dp32b32xES15_NS16_IS18_S1A_NSY_INS5_IJS1B_SE_EEENS5_IJSE_SB_EEEEEEENS4_39AutoVectorizingCopyWithAssumedAlignmentILi128EEENS4_14SM90_TMA_STOREES27_S29_S29_EEEvvEEEEvNT_6ParamsE --------------------------
	.section	.nv.shared._ZN7cutlass13device_kernelINS_4gemm6kernel13GemmUniversalIN4cute5tupleIJiiiiEEENS1_10collective13CollectiveMmaINS1_35MainloopSm100TmaUmmaWarpSpecializedILi5ELi2ELi4ENS5_IJNS4_1CILi1EEESB_SB_EEEEENS5_IJNSA_ILi64EEENSA_ILi256EEENSA_ILi128EEEEEENS_12float_e5m2_tENS5_IJSB_llEEESI_NS5_IJlSB_lEEENS4_8TiledMMAINS4_8MMA_AtomIJNS4_10MMA_TraitsINS4_19SM100_MMA_F8F6F4_SSEJSI_SI_fSE_SF_NS4_17integral_constantINS4_4UMMA5MajorELSR_1EEENSP_ISR_LSR_0EEENSP_INSQ_7ScaleInELSU_0EEESV_EEEEEENS4_6LayoutISC_NS5_IJNSA_ILi0EEESZ_SZ_EEEEENS5_IJNS4_10UnderscoreES12_S12_EEEEENS4_13SM90_TMA_LOADENS4_14ComposedLayoutINS4_7SwizzleILi2ELi4ELi3EEENS4_18smem_ptr_flag_bitsILi8EEENSY_INS5_IJSE_NSA_ILi8EEEEEENS5_IJSB_SE_EEEEEEEvNS4_8identityES15_NS16_INS17_ILi3ELi4ELi3EEES1A_NSY_INS5_IJS1B_SG_EEENS5_IJSG_SB_EEEEEEEvS1G_EENS_8epilogue10collective18CollectiveEpilogueINS1N_23Sm100TmaWarpSpecializedILi4ELi2ELi32ELb0ELb0EEEJSH_NS5_IJNSY_ISE_SB_EES1S_EEESI_SK_SI_SK_NS1N_6fusion15FusionCallbacksIS1R_NS1U_17LinearCombinationISI_fSI_fLNS_15FloatRoundStyleE2EEESH_S1T_JEEENS4_5SM1004TMEM4LOAD26SM100_TMEM_LOAD_16dp32b32xES15_NS16_IS18_S1A_NSY_INS5_IJS1B_SE_EEENS5_IJSE_SB_EEEEEEENS4_39AutoVectorizingCopyWithAssumedAlignmentILi128EEENS4_14SM90_TMA_STOREES27_S29_S29_EEEvvEEEEvNT_6ParamsE,"aw",@nobits
	.sectionflags	@""
	.align	16
	.zero		1024


//--------------------- .nv.shared.reserved.0     --------------------------
	.section	.nv.shared.reserved.0,"aw",@nobits
	.weak		__nv_reservedSMEM_offset_0_alias
	.size		__nv_reservedSMEM_offset_0_alias, 0, 64
	.other		__nv_reservedSMEM_offset_0_alias,@"STO_CUDA_RESERVED_SHARED STV_DEFAULT"
__nv_reservedSMEM_offset_0_alias:
	.zero		0
.nv.shared.reserved.0:
	.zero		64
	.weak		__nv_reservedSMEM_tcgen05_partition
	.type		__nv_reservedSMEM_tcgen05_partition,@object
	.size		__nv_reservedSMEM_tcgen05_partition,(.L_0 - __nv_reservedSMEM_tcgen05_partition)
__nv_reservedSMEM_tcgen05_partition:
	.zero		32
.L_0:


//--------------------- .nv.global                --------------------------
	.section	.nv.global,"aw",@nobits
.nv.global:
	.type		_ZN40_INTERNAL_c82be7fa_4_k_cu_6a1a5d70_321764cute1_E,@object
	.size		_ZN40_INTERNAL_c82be7fa_4_k_cu_6a1a5d70_321764cute1_E,(_ZN40_INTERNAL_c82be7fa_4_k_cu_6a1a5d70_321764cuda3std3__45__cpo6cbeginE - _ZN40_INTERNAL_c82be7fa_4_k_cu_6a1a5d70_321764cute1_E)
_ZN40_INTERNAL_c82be7fa_4_k_cu_6a1a5d70_321764cute1_E:
	.zero		1
	.type		_ZN40_INTERNAL_c82be7fa_4_k_cu_6a1a5d70_321764cuda3std3__45__cpo6cbeginE,@object
	.size		_ZN40_INTERNAL_c82be7fa_4_k_cu_6a1a5d70_321764cuda3std3__45__cpo6cbeginE,(_ZN40_INTERNAL_c82be7fa_4_k_cu_6a1a5d70_321764cuda3std3__48in_placeE - _ZN40_INTERNAL_c82be7fa_4_k_cu_6a1a5d70_321764cuda3std3__45__cpo6cbeginE)
_ZN40_INTERNAL_c82be7fa_4_k_cu_6a1a5d70_321764cuda3std3__45__cpo6cbeginE:
	.zero		1
	.type		_ZN40_INTERNAL_c82be7fa_4_k_cu_6a1a5d70_321764cuda3std3__48in_placeE,@object
	.size		_ZN40_INTERNAL_c82be7fa_4_k_cu_6a1a5d70_321764cuda3std3__48in_placeE,(_ZN40_INTERNAL_c82be7fa_4_k_cu_6a1a5d70_321764cuda3std6ranges3__45__cpo9iter_moveE - _ZN40_INTERNAL_c82be7fa_4_k_cu_6a1a5d70_321764cuda3std3__48in_placeE)
_ZN40_INTERNAL_c82be7fa_4_k_cu_6a1a5d70_321764cuda3std3__48in_placeE:
	.zero		1
	.type		_ZN40_INTERNAL_c82be7fa_4_k_cu_6a1a5d70_321764cuda3std6ranges3__45__cpo9iter_moveE,@object
	.size		_ZN40_INTERNAL_c82be7fa_4_k_cu_6a1a5d70_321764cuda3std6ranges3__45__cpo9iter_moveE,(_ZN40_INTERNAL_c82be7fa_4_k_cu_6a1a5d70_321764cuda3std3__45__cpo5beginE - _ZN40_INTERNAL_c82be7fa_4_k_cu_6a1a5d70_321764cuda3std6ranges3__45__cpo9iter_moveE)
_ZN40_INTERNAL_c82be7fa_4_k_cu_6a1a5d70_321764cuda3std6ranges3__45__cpo9iter_moveE:
	.zero		1
	.type		_ZN40_INTERNAL_c82be7fa_4_k_cu_6a1a5d70_321764cuda3std3__45__cpo5beginE,@object
	.size		_ZN40_INTERNAL_c82be7fa_4_k_cu_6a1a5d70_321764cuda3std3__45__cpo5beginE,(_ZN40_INTERNAL_c82be7fa_4_k_cu_6a1a5d70_321764cuda3std3__442_GLOBAL__N__c82be7fa_4_k_cu_6a1a5d70_321766ignoreE - _ZN40_INTERNAL_c82be7fa_4_k_cu_6a1a5d70_321764cuda3std3__45__cpo5beginE)
_ZN40_INTERNAL_c82be7fa_4_k_cu_6a1a5d70_321764cuda3std3__45__cpo5beginE:
	.zero		1
	.type		_ZN40_INTERNAL_c82be7fa_4_k_cu_6a1a5d70_321764cuda3std3__442_GLOBAL__N__c82be7fa_4_k_cu_6a1a5d70_321766ignoreE,@object
	.size		_ZN40_INTERNAL_c82be7fa_4_k_cu_6a1a5d70_321764cuda3std3__442_GLOBAL__N__c82be7fa_4_k_cu_6a1a5d70_321766ignoreE,(_ZN40_INTERNAL_c82be7fa_4_k_cu_6a1a5d70_321764cute7productE - _ZN40_INTERNAL_c82be7fa_4_k_cu_6a1a5d70_321764cuda3std3__442_GLOBAL__N__c82be7fa_4_k_cu_6a1a5d70_321766ignoreE)
_ZN40_INTERNAL_c82be7fa_4_k_cu_6a1a5d70_321764cuda3std3__442_GLOBAL__N__c82be7fa_4_k_cu_6a1a5d70_321766ignoreE:
	.zero		1
	.type		_ZN40_INTERNAL_c82be7fa_4_k_cu_6a1a5d70_321764cute7productE,@object
	.size		_ZN40_INTERNAL_c82be7fa_4_k_cu_6a1a5d70_321764cute7productE,(_ZN40_INTERNAL_c82be7fa_4_k_cu_6a1a5d70_321764cuda3std3__45__cpo3endE - _ZN40_INTERNAL_c82be7fa_4_k_cu_6a1a5d70_321764cute7productE)
_ZN40_INTERNAL_c82be7fa_4_k_cu_6a1a5d70_321764cute7productE:
	.zero		1
	.type		_ZN40_INTERNAL_c82be7fa_4_k_cu_6a1a5d70_321764cuda3std3__45__cpo3endE,@object
	.size		_ZN40_INTERNAL_c82be7fa_4_k_cu_6a1a5d70_321764cuda3std3__45__cpo3endE,(_ZN40_INTERNAL_c82be7fa_4_k_cu_6a1a5d70_321764cuda3std3__419piecewise_constructE - _ZN40_INTERNAL_c82be7fa_4_k_cu_6a1a5d70_321764cuda3std3__45__cpo3endE)
_ZN40_INTERNAL_c82be7fa_4_k_cu_6a1a5d70_321764cuda3std3__45__cpo3endE:
	.zero		1
	.type		_ZN40_INTERNAL_c82be7fa_4_k_cu_6a1a5d70_321764cuda3std3__419piecewise_constructE,@object
	.size		_ZN40_INTERNAL_c82be7fa_4_k_cu_6a1a5d70_321764cuda3std3__419piecewise_constructE,(_ZN40_INTERNAL_c82be7fa_4_k_cu_6a1a5d70_321764cuda3std3__45__cpo4cendE - _ZN40_INTERNAL_c82be7fa_4_k_cu_6a1a5d70_321764cuda3std3__419piecewise_constructE)
_ZN40_INTERNAL_c82be7fa_4_k_cu_6a1a5d70_321764cuda3std3__419piecewise_constructE:
	.zero		1
	.type		_ZN40_INTERNAL_c82be7fa_4_k_cu_6a1a5d70_321764cuda3std3__45__cpo4cendE,@object
	.size		_ZN40_INTERNAL_c82be7fa_4_k_cu_6a1a5d70_321764cuda3std3__45__cpo4cendE,(_ZN40_INTERNAL_c82be7fa_4_k_cu_6a1a5d70_321764cuda3std6ranges3__45__cpo4swapE - _ZN40_INTERNAL_c82be7fa_4_k_cu_6a1a5d70_321764cuda3std3__45__cpo4cendE)
_ZN40_INTERNAL_c82be7fa_4_k_cu_6a1a5d70_321764cuda3std3__45__cpo4cendE:
	.zero		1
	.type		_ZN40_INTERNAL_c82be7fa_4_k_cu_6a1a5d70_321764cuda3std6ranges3__45__cpo4swapE,@object
	.size		_ZN40_INTERNAL_c82be7fa_4_k_cu_6a1a5d70_321764cuda3std6ranges3__45__cpo4swapE,(.L_11 - _ZN40_INTERNAL_c82be7fa_4_k_cu_6a1a5d70_321764cuda3std6ranges3__45__cpo4swapE)
_ZN40_INTERNAL_c82be7fa_4_k_cu_6a1a5d70_321764cuda3std6ranges3__45__cpo4swapE:
	.zero		1
.L_11:


//--------------------- .nv.constant0._ZN7cutlass13device_kernelINS_4gemm6kernel13GemmUniversalIN4cute5tupleIJiiiiEEENS1_10collective13CollectiveMmaINS1_35MainloopSm100TmaUmmaWarpSpecializedILi5ELi2ELi4ENS5_IJNS4_1CILi1EEESB_SB_EEEEENS5_IJNSA_ILi64EEENSA_ILi256EEENSA_ILi128EEEEEENS_12float_e5m2_tENS5_IJSB_llEEESI_NS5_IJlSB_lEEENS4_8TiledMMAINS4_8MMA_AtomIJNS4_10MMA_TraitsINS4_19SM100_MMA_F8F6F4_SSEJSI_SI_fSE_SF_NS4_17integral_constantINS4_4UMMA5MajorELSR_1EEENSP_ISR_LSR_0EEENSP_INSQ_7ScaleInELSU_0EEESV_EEEEEENS4_6LayoutISC_NS5_IJNSA_ILi0EEESZ_SZ_EEEEENS5_IJNS4_10UnderscoreES12_S12_EEEEENS4_13SM90_TMA_LOADENS4_14ComposedLayoutINS4_7SwizzleILi2ELi4ELi3EEENS4_18smem_ptr_flag_bitsILi8EEENSY_INS5_IJSE_NSA_ILi8EEEEEENS5_IJSB_SE_EEEEEEEvNS4_8identityES15_NS16_INS17_ILi3ELi4ELi3EEES1A_NSY_INS5_IJS1B_SG_EEENS5_IJSG_SB_EEEEEEEvS1G_EENS_8epilogue10collective18CollectiveEpilogueINS1N_23Sm100TmaWarpSpecializedILi4ELi2ELi32ELb0ELb0EEEJSH_NS5_IJNSY_ISE_SB_EES1S_EEESI_SK_SI_SK_NS1N_6fusion15FusionCallbacksIS1R_NS1U_17LinearCombinationISI_fSI_fLNS_15FloatRoundStyleE2EEESH_S1T_JEEENS4_5SM1004TMEM4LOAD26SM100_TMEM_LOAD_16dp32b32xES15_NS16_IS18_S1A_NSY_INS5_IJS1B_SE_EEENS5_IJSE_SB_EEEEEEENS4_39AutoVectorizingCopyWithAssumedAlignmentILi128EEENS4_14SM90_TMA_STOREES27_S29_S29_EEEvvEEEEvNT_6ParamsE --------------------------
	.section	.nv.constant0._ZN7cutlass13device_kernelINS_4gemm6kernel13GemmUniversalIN4cute5tupleIJiiiiEEENS1_10collective13CollectiveMmaINS1_35MainloopSm100TmaUmmaWarpSpecializedILi5ELi2ELi4ENS5_IJNS4_1CILi1EEESB_SB_EEEEENS5_IJNSA_ILi64EEENSA_ILi256EEENSA_ILi128EEEEEENS_12float_e5m2_tENS5_IJSB_llEEESI_NS5_IJlSB_lEEENS4_8TiledMMAINS4_8MMA_AtomIJNS4_10MMA_TraitsINS4_19SM100_MMA_F8F6F4_SSEJSI_SI_fSE_SF_NS4_17integral_constantINS4_4UMMA5MajorELSR_1EEENSP_ISR_LSR_0EEENSP_INSQ_7ScaleInELSU_0EEESV_EEEEEENS4_6LayoutISC_NS5_IJNSA_ILi0EEESZ_SZ_EEEEENS5_IJNS4_10UnderscoreES12_S12_EEEEENS4_13SM90_TMA_LOADENS4_14ComposedLayoutINS4_7SwizzleILi2ELi4ELi3EEENS4_18smem_ptr_flag_bitsILi8EEENSY_INS5_IJSE_NSA_ILi8EEEEEENS5_IJSB_SE_EEEEEEEvNS4_8identityES15_NS16_INS17_ILi3ELi4ELi3EEES1A_NSY_INS5_IJS1B_SG_EEENS5_IJSG_SB_EEEEEEEvS1G_EENS_8epilogue10collective18CollectiveEpilogueINS1N_23Sm100TmaWarpSpecializedILi4ELi2ELi32ELb0ELb0EEEJSH_NS5_IJNSY_ISE_SB_EES1S_EEESI_SK_SI_SK_NS1N_6fusion15FusionCallbacksIS1R_NS1U_17LinearCombinationISI_fSI_fLNS_15FloatRoundStyleE2EEESH_S1T_JEEENS4_5SM1004TMEM4LOAD26SM100_TMEM_LOAD_16dp32b32xES15_NS16_IS18_S1A_NSY_INS5_IJS1B_SE_EEENS5_IJSE_SB_EEEEEEENS4_39AutoVectorizingCopyWithAssumedAlignmentILi128EEENS4_14SM90_TMA_STOREES27_S29_S29_EEEvvEEEEvNT_6ParamsE,"a",@progbits
	.sectionflags	@""
	.align	4
.nv.constant0._ZN7cutlass13device_kernelINS_4gemm6kernel13GemmUniversalIN4cute5tupleIJiiiiEEENS1_10collective13CollectiveMmaINS1_35MainloopSm100TmaUmmaWarpSpecializedILi5ELi2ELi4ENS5_IJNS4_1CILi1EEESB_SB_EEEEENS5_IJNSA_ILi64EEENSA_ILi256EEENSA_ILi128EEEEEENS_12float_e5m2_tENS5_IJSB_llEEESI_NS5_IJlSB_lEEENS4_8TiledMMAINS4_8MMA_AtomIJNS4_10MMA_TraitsINS4_19SM100_MMA_F8F6F4_SSEJSI_SI_fSE_SF_NS4_17integral_constantINS4_4UMMA5MajorELSR_1EEENSP_ISR_LSR_0EEENSP_INSQ_7ScaleInELSU_0EEESV_EEEEEENS4_6LayoutISC_NS5_IJNSA_ILi0EEESZ_SZ_EEEEENS5_IJNS4_10UnderscoreES12_S12_EEEEENS4_13SM90_TMA_LOADENS4_14ComposedLayoutINS4_7SwizzleILi2ELi4ELi3EEENS4_18smem_ptr_flag_bitsILi8EEENSY_INS5_IJSE_NSA_ILi8EEEEEENS5_IJSB_SE_EEEEEEEvNS4_8identityES15_NS16_INS17_ILi3ELi4ELi3EEES1A_NSY_INS5_IJS1B_SG_EEENS5_IJSG_SB_EEEEEEEvS1G_EENS_8epilogue10collective18CollectiveEpilogueINS1N_23Sm100TmaWarpSpecializedILi4ELi2ELi32ELb0ELb0EEEJSH_NS5_IJNSY_ISE_SB_EES1S_EEESI_SK_SI_SK_NS1N_6fusion15FusionCallbacksIS1R_NS1U_17LinearCombinationISI_fSI_fLNS_15FloatRoundStyleE2EEESH_S1T_JEEENS4_5SM1004TMEM4LOAD26SM100_TMEM_LOAD_16dp32b32xES15_NS16_IS18_S1A_NSY_INS5_IJS1B_SE_EEENS5_IJSE_SB_EEEEEEENS4_39AutoVectorizingCopyWithAssumedAlignmentILi128EEENS4_14SM90_TMA_STOREES27_S29_S29_EEEvvEEEEvNT_6ParamsE:
	.zero		2944


//--------------------- SYMBOLS --------------------------

	.type		.nv.reservedSmem.offset0,@object
	.size		.nv.reservedSmem.offset0,0x4
	.type		.nv.reservedSmem.cap,@object
	.size		.nv.reservedSmem.cap,0x4
	.type		__assertfail,@function
